// auto-generated by cutlass_sweep.gemm — config: {"arch": "sm_90", "cluster_m": 2, "cluster_n": 1, "dtype": "e4m3", "dtype_b": "e4m3", "layout": "nt", "stages": 0, "tile_k": 64, "tile_m": 64, "tile_n": 32}
#include "cutlass/cutlass.h"
#include "cutlass/gemm/collective/collective_builder.hpp"
#include "cutlass/gemm/device/gemm_universal_adapter.h"
#include "cutlass/gemm/kernel/gemm_universal.hpp"
#include "cutlass/epilogue/collective/collective_builder.hpp"

using ElemA = cutlass::float_e4m3_t;
using ElemB = cutlass::float_e4m3_t;
using ElemCD = cutlass::float_e4m3_t;
using Acc  = float;
using TileShape    = cute::Shape<cute::_64, cute::_32, cute::_64>;
using ClusterShape = cute::Shape<cute::_2, cute::_1, cute::_1>;

using CollectiveEpilogue = typename cutlass::epilogue::collective::CollectiveBuilder<
    cutlass::arch::Sm90, cutlass::arch::OpClassTensorOp,
    TileShape, ClusterShape,
    cutlass::epilogue::collective::EpilogueTileAuto,
    Acc, Acc,
    ElemCD, cutlass::layout::RowMajor, 128 / cutlass::sizeof_bits<ElemCD>::value,
    ElemCD, cutlass::layout::RowMajor, 128 / cutlass::sizeof_bits<ElemCD>::value,
    cutlass::epilogue::collective::EpilogueScheduleAuto
  >::CollectiveOp;

using CollectiveMainloop = typename cutlass::gemm::collective::CollectiveBuilder<
    cutlass::arch::Sm90, cutlass::arch::OpClassTensorOp,
    ElemA, cutlass::layout::RowMajor, 128 / cutlass::sizeof_bits<ElemA>::value,
    ElemB, cutlass::layout::ColumnMajor, 128 / cutlass::sizeof_bits<ElemB>::value,
    Acc,
    TileShape, ClusterShape,
    cutlass::gemm::collective::StageCountAutoCarveout<static_cast<int>(sizeof(typename CollectiveEpilogue::SharedStorage))>,
    cutlass::gemm::collective::KernelScheduleAuto
  >::CollectiveOp;

using GemmKernel = cutlass::gemm::kernel::GemmUniversal<
    cute::Shape<int,int,int,int>,
    CollectiveMainloop,
    CollectiveEpilogue
>;
using Gemm = cutlass::gemm::device::GemmUniversalAdapter<GemmKernel>;

// Force the device kernel symbol into the cubin without needing a host main.
auto* _anchor = &cutlass::device_kernel<GemmKernel>;


// ===== COMPILED SASS (sm_90a) =====

	.target	sm_90a

	.elftype	@"ET_EXEC"


//--------------------- .note.nv.tkinfo           --------------------------
	.section	.note.nv.tkinfo,"",@"SHT_NOTE"
	.sectionflags	@"SHF_NOTE_NV_TKINFO"
	.tkinfo
        /*0018*/ 	.word	0x00000002
        /*0030*/ 	.string	""
        /*0030*/ 	.string	"ptxas"
        /*0030*/ 	.string	"Cuda compilation tools, release 13.0, V13.0.88"
        /*0030*/ 	.string	"Build cuda_13.0.r13.0/compiler.36424714_0"
        /*0030*/ 	.string	"-arch sm_90a -m 64 "



//--------------------- .note.nv.cuinfo           --------------------------
	.section	.note.nv.cuinfo,"",@"SHT_NOTE"
	.sectionflags	@"SHF_NOTE_NV_CUINFO"
        /*0018*/ 	.short	0x0002
        /*001a*/ 	.short	0x005a
        /*001c*/ 	.short	0x0082
	.zero		2


//--------------------- .nv.info                  --------------------------
	.section	.nv.info,"",@"SHT_CUDA_INFO"
	.align	4


	//----- nvinfo : EIATTR_REGCOUNT
	.align		4
        /*0000*/ 	.byte	0x04, 0x2f
        /*0002*/ 	.short	(.L_12 - .L_11)
	.align		4
.L_11:
        /*0004*/ 	.word	index@(_ZN7cutlass13device_kernelINS_4gemm6kernel13GemmUniversalIN4cute5tupleIJiiiiEEENS1_10collective13CollectiveMmaINS1_37MainloopSm90TmaGmmaWarpSpecializedFP8ILi37ENS5_IJNS4_1CILi2EEENSA_ILi1EEESC_EEENS1_32KernelTmaWarpSpecializedPingpongEEENS5_IJNSA_ILi64EEENSA_ILi32EEESG_EEENS_12float_e4m3_tENS5_IJlSC_lEEESJ_SK_NS4_8TiledMMAINS4_8MMA_AtomIJNS4_4SM904GMMA30MMA_64x32x32_F32E4M3E4M3_SS_TNILNSO_7ScaleInE1ELSQ_1EEEEEENS4_6LayoutINS5_IJSC_SC_SC_EEENS5_IJNSA_ILi0EEESV_SV_EEEEENS5_IJNS4_10UnderscoreESY_SY_EEEEENS4_13SM90_TMA_LOADENS4_14ComposedLayoutINS4_7SwizzleILi2ELi4ELi3EEENS4_18smem_ptr_flag_bitsILi8EEENST_INS5_IJNSA_ILi8EEESG_EEENS5_IJSG_SC_EEEEEEEvNS4_8identityENS4_23SM90_TMA_LOAD_MULTICASTES1B_vS1C_EENS_8epilogue10collective6detail29Sm90TmaWarpSpecializedAdapterINS1G_15DefaultEpilogueISJ_SK_SK_NS1F_6thread17LinearCombinationISJ_Li1EffLNS1K_9ScaleType4KindE0ELNS_15FloatRoundStyleE2ESJ_EENS1_15EpilogueDefaultEEEEEvvEEEEvNT_6ParamsE)
        /*0008*/ 	.word	0x000000a8


	//----- nvinfo : EIATTR_FRAME_SIZE
	.align		4
.L_12:
        /*000c*/ 	.byte	0x04, 0x11
        /*000e*/ 	.short	(.L_14 - .L_13)
	.align		4
.L_13:
        /*0010*/ 	.word	index@(_ZN7cutlass13device_kernelINS_4gemm6kernel13GemmUniversalIN4cute5tupleIJiiiiEEENS1_10collective13CollectiveMmaINS1_37MainloopSm90TmaGmmaWarpSpecializedFP8ILi37ENS5_IJNS4_1CILi2EEENSA_ILi1EEESC_EEENS1_32KernelTmaWarpSpecializedPingpongEEENS5_IJNSA_ILi64EEENSA_ILi32EEESG_EEENS_12float_e4m3_tENS5_IJlSC_lEEESJ_SK_NS4_8TiledMMAINS4_8MMA_AtomIJNS4_4SM904GMMA30MMA_64x32x32_F32E4M3E4M3_SS_TNILNSO_7ScaleInE1ELSQ_1EEEEEENS4_6LayoutINS5_IJSC_SC_SC_EEENS5_IJNSA_ILi0EEESV_SV_EEEEENS5_IJNS4_10UnderscoreESY_SY_EEEEENS4_13SM90_TMA_LOADENS4_14ComposedLayoutINS4_7SwizzleILi2ELi4ELi3EEENS4_18smem_ptr_flag_bitsILi8EEENST_INS5_IJNSA_ILi8EEESG_EEENS5_IJSG_SC_EEEEEEEvNS4_8identityENS4_23SM90_TMA_LOAD_MULTICASTES1B_vS1C_EENS_8epilogue10collective6detail29Sm90TmaWarpSpecializedAdapterINS1G_15DefaultEpilogueISJ_SK_SK_NS1F_6thread17LinearCombinationISJ_Li1EffLNS1K_9ScaleType4KindE0ELNS_15FloatRoundStyleE2ESJ_EENS1_15EpilogueDefaultEEEEEvvEEEEvNT_6ParamsE)
        /*0014*/ 	.word	0x00000000


	//----- nvinfo : EIATTR_MIN_STACK_SIZE
	.align		4
.L_14:
        /*0018*/ 	.byte	0x04, 0x12
        /*001a*/ 	.short	(.L_16 - .L_15)
	.align		4
.L_15:
        /*001c*/ 	.word	index@(_ZN7cutlass13device_kernelINS_4gemm6kernel13GemmUniversalIN4cute5tupleIJiiiiEEENS1_10collective13CollectiveMmaINS1_37MainloopSm90TmaGmmaWarpSpecializedFP8ILi37ENS5_IJNS4_1CILi2EEENSA_ILi1EEESC_EEENS1_32KernelTmaWarpSpecializedPingpongEEENS5_IJNSA_ILi64EEENSA_ILi32EEESG_EEENS_12float_e4m3_tENS5_IJlSC_lEEESJ_SK_NS4_8TiledMMAINS4_8MMA_AtomIJNS4_4SM904GMMA30MMA_64x32x32_F32E4M3E4M3_SS_TNILNSO_7ScaleInE1ELSQ_1EEEEEENS4_6LayoutINS5_IJSC_SC_SC_EEENS5_IJNSA_ILi0EEESV_SV_EEEEENS5_IJNS4_10UnderscoreESY_SY_EEEEENS4_13SM90_TMA_LOADENS4_14ComposedLayoutINS4_7SwizzleILi2ELi4ELi3EEENS4_18smem_ptr_flag_bitsILi8EEENST_INS5_IJNSA_ILi8EEESG_EEENS5_IJSG_SC_EEEEEEEvNS4_8identityENS4_23SM90_TMA_LOAD_MULTICASTES1B_vS1C_EENS_8epilogue10collective6detail29Sm90TmaWarpSpecializedAdapterINS1G_15DefaultEpilogueISJ_SK_SK_NS1F_6thread17LinearCombinationISJ_Li1EffLNS1K_9ScaleType4KindE0ELNS_15FloatRoundStyleE2ESJ_EENS1_15EpilogueDefaultEEEEEvvEEEEvNT_6ParamsE)
        /*0020*/ 	.word	0x00000000
.L_16:


//--------------------- .nv.compat                --------------------------
	.section	.nv.compat,"",@"SHT_CUDA_COMPAT_INFO"
	.align	4
        /*0000*/ 	.byte	0x02, 0x09, 0x01, 0x00, 0x02, 0x02, 0x04, 0x00, 0x02, 0x05, 0x05, 0x00, 0x03, 0x07, 0x01, 0x01
        /*0010*/ 	.byte	0x02, 0x03, 0x01, 0x00, 0x02, 0x06, 0x01, 0x00, 0x04, 0x0b, 0x08, 0x00, 0x00, 0x00, 0x00, 0x00
        /*0020*/ 	.byte	0x00, 0x00, 0x00, 0x00


//--------------------- .nv.info._ZN7cutlass13device_kernelINS_4gemm6kernel13GemmUniversalIN4cute5tupleIJiiiiEEENS1_10collective13CollectiveMmaINS1_37MainloopSm90TmaGmmaWarpSpecializedFP8ILi37ENS5_IJNS4_1CILi2EEENSA_ILi1EEESC_EEENS1_32KernelTmaWarpSpecializedPingpongEEENS5_IJNSA_ILi64EEENSA_ILi32EEESG_EEENS_12float_e4m3_tENS5_IJlSC_lEEESJ_SK_NS4_8TiledMMAINS4_8MMA_AtomIJNS4_4SM904GMMA30MMA_64x32x32_F32E4M3E4M3_SS_TNILNSO_7ScaleInE1ELSQ_1EEEEEENS4_6LayoutINS5_IJSC_SC_SC_EEENS5_IJNSA_ILi0EEESV_SV_EEEEENS5_IJNS4_10UnderscoreESY_SY_EEEEENS4_13SM90_TMA_LOADENS4_14ComposedLayoutINS4_7SwizzleILi2ELi4ELi3EEENS4_18smem_ptr_flag_bitsILi8EEENST_INS5_IJNSA_ILi8EEESG_EEENS5_IJSG_SC_EEEEEEEvNS4_8identityENS4_23SM90_TMA_LOAD_MULTICASTES1B_vS1C_EENS_8epilogue10collective6detail29Sm90TmaWarpSpecializedAdapterINS1G_15DefaultEpilogueISJ_SK_SK_NS1F_6thread17LinearCombinationISJ_Li1EffLNS1K_9ScaleType4KindE0ELNS_15FloatRoundStyleE2ESJ_EENS1_15EpilogueDefaultEEEEEvvEEEEvNT_6ParamsE --------------------------
	.section	.nv.info._ZN7cutlass13device_kernelINS_4gemm6kernel13GemmUniversalIN4cute5tupleIJiiiiEEENS1_10collective13CollectiveMmaINS1_37MainloopSm90TmaGmmaWarpSpecializedFP8ILi37ENS5_IJNS4_1CILi2EEENSA_ILi1EEESC_EEENS1_32KernelTmaWarpSpecializedPingpongEEENS5_IJNSA_ILi64EEENSA_ILi32EEESG_EEENS_12float_e4m3_tENS5_IJlSC_lEEESJ_SK_NS4_8TiledMMAINS4_8MMA_AtomIJNS4_4SM904GMMA30MMA_64x32x32_F32E4M3E4M3_SS_TNILNSO_7ScaleInE1ELSQ_1EEEEEENS4_6LayoutINS5_IJSC_SC_SC_EEENS5_IJNSA_ILi0EEESV_SV_EEEEENS5_IJNS4_10UnderscoreESY_SY_EEEEENS4_13SM90_TMA_LOADENS4_14ComposedLayoutINS4_7SwizzleILi2ELi4ELi3EEENS4_18smem_ptr_flag_bitsILi8EEENST_INS5_IJNSA_ILi8EEESG_EEENS5_IJSG_SC_EEEEEEEvNS4_8identityENS4_23SM90_TMA_LOAD_MULTICASTES1B_vS1C_EENS_8epilogue10collective6detail29Sm90TmaWarpSpecializedAdapterINS1G_15DefaultEpilogueISJ_SK_SK_NS1F_6thread17LinearCombinationISJ_Li1EffLNS1K_9ScaleType4KindE0ELNS_15FloatRoundStyleE2ESJ_EENS1_15EpilogueDefaultEEEEEvvEEEEvNT_6ParamsE,"",@"SHT_CUDA_INFO"
	.sectionflags	@""
	.align	4


	//----- nvinfo : EIATTR_CUDA_API_VERSION
	.align		4
        /*0000*/ 	.byte	0x04, 0x37
        /*0002*/ 	.short	(.L_18 - .L_17)
.L_17:
        /*0004*/ 	.word	0x00000082


	//----- nvinfo : EIATTR_KPARAM_INFO
	.align		4
.L_18:
        /*0008*/ 	.byte	0x04, 0x17
        /*000a*/ 	.short	(.L_20 - .L_19)
.L_19:
        /*000c*/ 	.word	0x00000000
        /*0010*/ 	.short	0x0000
        /*0012*/ 	.short	0x0070
        /*0014*/ 	.byte	0x00, 0xf0, 0x01, 0x10


	//----- nvinfo : EIATTR_SPARSE_MMA_MASK
	.align		4
.L_20:
        /*0018*/ 	.byte	0x03, 0x50
        /*001a*/ 	.short	0x0000


	//----- nvinfo : EIATTR_MAXREG_COUNT
	.align		4
        /*001c*/ 	.byte	0x03, 0x1b
        /*001e*/ 	.short	0x00a8


	//----- nvinfo : EIATTR_NUM_BARRIERS
	.align		4
        /*0020*/ 	.byte	0x02, 0x4c
        /*0022*/ 	.byte	0x01
	.zero		1


	//----- nvinfo : EIATTR_MERCURY_ISA_VERSION
	.align		4
        /*0024*/ 	.byte	0x03, 0x5f
        /*0026*/ 	.short	0x0101


	//----- nvinfo : EIATTR_INT_WARP_WIDE_INSTR_OFFSETS
	.align		4
        /*0028*/ 	.byte	0x04, 0x31
        /*002a*/ 	.short	(.L_22 - .L_21)


	//   ....[0]....
.L_21:
        /*002c*/ 	.word	0x00000920


	//   ....[1]....
        /*0030*/ 	.word	0x00000940


	//   ....[2]....
        /*0034*/ 	.word	0x00000960


	//   ....[3]....
        /*0038*/ 	.word	0x000009f0


	//   ....[4]....
        /*003c*/ 	.word	0x00000a40


	//   ....[5]....
        /*0040*/ 	.word	0x00000a60


	//   ....[6]....
        /*0044*/ 	.word	0x00000bb0


	//   ....[7]....
        /*0048*/ 	.word	0x00000bf0


	//----- nvinfo : EIATTR_COOP_GROUP_MASK_REGIDS
	.align		4
.L_22:
        /*004c*/ 	.byte	0x04, 0x29
        /*004e*/ 	.short	(.L_24 - .L_23)


	//   ....[0]....
.L_23:
        /*0050*/ 	.word	0xffffffff


	//   ....[1]....
        /*0054*/ 	.word	0xffffffff


	//   ....[2]....
        /*0058*/ 	.word	0xffffffff


	//   ....[3]....
        /*005c*/ 	.word	0xffffffff


	//   ....[4]....
        /*0060*/ 	.word	0xffffffff


	//   ....[5]....
        /*0064*/ 	.word	0xffffffff


	//   ....[6]....
        /*0068*/ 	.word	0xffffffff


	//----- nvinfo : EIATTR_COOP_GROUP_INSTR_OFFSETS
	.align		4
.L_24:
        /*006c*/ 	.byte	0x04, 0x28
        /*006e*/ 	.short	(.L_26 - .L_25)


	//   ....[0]....
.L_25:
        /*0070*/ 	.word	0x00000060


	//   ....[1]....
        /*0074*/ 	.word	0x00000070


	//   ....[2]....
        /*0078*/ 	.word	0x00000130


	//   ....[3]....
        /*007c*/ 	.word	0x00000710


	//   ....[4]....
        /*0080*/ 	.word	0x00000750


	//   ....[5]....
        /*0084*/ 	.word	0x000007d0


	//   ....[6]....
        /*0088*/ 	.word	0x00000da0


	//----- nvinfo : EIATTR_REG_RECONFIG
	.align		4
.L_26:
        /*008c*/ 	.byte	0x01, 0x54
	.zero		2


	//----- nvinfo : EIATTR_MBARRIER_INSTR_OFFSETS
	.align		4
        /*0090*/ 	.byte	0x04, 0x39
        /*0092*/ 	.short	(.L_28 - .L_27)


	//   ....[0]....
.L_27:
        /*0094*/ 	.word	0x00000250
        /*0098*/ 	.word	0x000000ff
        /*009c*/ 	.word	0x00000000
        /*00a0*/ 	.short	0x0100
        /*00a2*/ 	.byte	0x08
	.zero		1


	//   ....[1]....
        /*00a4*/ 	.word	0x00000260
        /*00a8*/ 	.word	0x000000ff
        /*00ac*/ 	.word	0x00000128
        /*00b0*/ 	.short	0x0100
        /*00b2*/ 	.byte	0x08
	.zero		1


	//   ....[2]....
        /*00b4*/ 	.word	0x00000270
        /*00b8*/ 	.word	0x000000ff
        /*00bc*/ 	.word	0x00000008
        /*00c0*/ 	.short	0x0100
        /*00c2*/ 	.byte	0x08
	.zero		1


	//   ....[3]....
        /*00c4*/ 	.word	0x00000280
        /*00c8*/ 	.word	0x000000ff
        /*00cc*/ 	.word	0x00000130
        /*00d0*/ 	.short	0x0100
        /*00d2*/ 	.byte	0x08
	.zero		1


	//   ....[4]....
        /*00d4*/ 	.word	0x00000290
        /*00d8*/ 	.word	0x000000ff
        /*00dc*/ 	.word	0x00000010
        /*00e0*/ 	.short	0x0100
        /*00e2*/ 	.byte	0x08
	.zero		1


	//   ....[5]....
        /*00e4*/ 	.word	0x000002a0
        /*00e8*/ 	.word	0x000000ff
        /*00ec*/ 	.word	0x00000138
        /*00f0*/ 	.short	0x0100
        /*00f2*/ 	.byte	0x08
	.zero		1


	//   ....[6]....
        /*00f4*/ 	.word	0x000002b0
        /*00f8*/ 	.word	0x000000ff
        /*00fc*/ 	.word	0x00000018
        /*0100*/ 	.short	0x0100
        /*0102*/ 	.byte	0x08
	.zero		1


	//   ....[7]....
        /*0104*/ 	.word	0x000002c0
        /*0108*/ 	.word	0x000000ff
        /*010c*/ 	.word	0x00000140
        /*0110*/ 	.short	0x0100
        /*0112*/ 	.byte	0x08
	.zero		1


	//   ....[8]....
        /*0114*/ 	.word	0x000002d0
        /*0118*/ 	.word	0x000000ff
        /*011c*/ 	.word	0x00000020
        /*0120*/ 	.short	0x0100
        /*0122*/ 	.byte	0x08
	.zero		1


	//   ....[9]....
        /*0124*/ 	.word	0x000002e0
        /*0128*/ 	.word	0x000000ff
        /*012c*/ 	.word	0x00000148
        /*0130*/ 	.short	0x0100
        /*0132*/ 	.byte	0x08
	.zero		1


	//   ....[10]....
        /*0134*/ 	.word	0x000002f0
        /*0138*/ 	.word	0x000000ff
        /*013c*/ 	.word	0x00000028
        /*0140*/ 	.short	0x0100
        /*0142*/ 	.byte	0x08
	.zero		1


	//   ....[11]....
        /*0144*/ 	.word	0x00000300
        /*0148*/ 	.word	0x000000ff
        /*014c*/ 	.word	0x00000150
        /*0150*/ 	.short	0x0100
        /*0152*/ 	.byte	0x08
	.zero		1


	//   ....[12]....
        /*0154*/ 	.word	0x00000310
        /*0158*/ 	.word	0x000000ff
        /*015c*/ 	.word	0x00000030
        /*0160*/ 	.short	0x0100
        /*0162*/ 	.byte	0x08
	.zero		1


	//   ....[13]....
        /*0164*/ 	.word	0x00000320
        /*0168*/ 	.word	0x000000ff
        /*016c*/ 	.word	0x00000158
        /*0170*/ 	.short	0x0100
        /*0172*/ 	.byte	0x08
	.zero		1


	//   ....[14]....
        /*0174*/ 	.word	0x00000330
        /*0178*/ 	.word	0x000000ff
        /*017c*/ 	.word	0x00000038
        /*0180*/ 	.short	0x0100
        /*0182*/ 	.byte	0x08
	.zero		1


	//   ....[15]....
        /*0184*/ 	.word	0x00000340
        /*0188*/ 	.word	0x000000ff
        /*018c*/ 	.word	0x00000160
        /*0190*/ 	.short	0x0100
        /*0192*/ 	.byte	0x08
	.zero		1


	//   ....[16]....
        /*0194*/ 	.word	0x00000350
        /*0198*/ 	.word	0x000000ff
        /*019c*/ 	.word	0x00000040
        /*01a0*/ 	.short	0x0100
        /*01a2*/ 	.byte	0x08
	.zero		1


	//   ....[17]....
        /*01a4*/ 	.word	0x00000360
        /*01a8*/ 	.word	0x000000ff
        /*01ac*/ 	.word	0x00000168
        /*01b0*/ 	.short	0x0100
        /*01b2*/ 	.byte	0x08
	.zero		1


	//   ....[18]....
        /*01b4*/ 	.word	0x00000370
        /*01b8*/ 	.word	0x000000ff
        /*01bc*/ 	.word	0x00000048
        /*01c0*/ 	.short	0x0100
        /*01c2*/ 	.byte	0x08
	.zero		1


	//   ....[19]....
        /*01c4*/ 	.word	0x00000380
        /*01c8*/ 	.word	0x000000ff
        /*01cc*/ 	.word	0x00000170
        /*01d0*/ 	.short	0x0100
        /*01d2*/ 	.byte	0x08
	.zero		1


	//   ....[20]....
        /*01d4*/ 	.word	0x00000390
        /*01d8*/ 	.word	0x000000ff
        /*01dc*/ 	.word	0x00000050
        /*01e0*/ 	.short	0x0100
        /*01e2*/ 	.byte	0x08
	.zero		1


	//   ....[21]....
        /*01e4*/ 	.word	0x000003a0
        /*01e8*/ 	.word	0x000000ff
        /*01ec*/ 	.word	0x00000178
        /*01f0*/ 	.short	0x0100
        /*01f2*/ 	.byte	0x08
	.zero		1


	//   ....[22]....
        /*01f4*/ 	.word	0x000003b0
        /*01f8*/ 	.word	0x000000ff
        /*01fc*/ 	.word	0x00000058
        /*0200*/ 	.short	0x0100
        /*0202*/ 	.byte	0x08
	.zero		1


	//   ....[23]....
        /*0204*/ 	.word	0x000003c0
        /*0208*/ 	.word	0x000000ff
        /*020c*/ 	.word	0x00000180
        /*0210*/ 	.short	0x0100
        /*0212*/ 	.byte	0x08
	.zero		1


	//   ....[24]....
        /*0214*/ 	.word	0x000003d0
        /*0218*/ 	.word	0x000000ff
        /*021c*/ 	.word	0x00000060
        /*0220*/ 	.short	0x0100
        /*0222*/ 	.byte	0x08
	.zero		1


	//   ....[25]....
        /*0224*/ 	.word	0x000003e0
        /*0228*/ 	.word	0x000000ff
        /*022c*/ 	.word	0x00000188
        /*0230*/ 	.short	0x0100
        /*0232*/ 	.byte	0x08
	.zero		1


	//   ....[26]....
        /*0234*/ 	.word	0x000003f0
        /*0238*/ 	.word	0x000000ff
        /*023c*/ 	.word	0x00000068
        /*0240*/ 	.short	0x0100
        /*0242*/ 	.byte	0x08
	.zero		1


	//   ....[27]....
        /*0244*/ 	.word	0x00000400
        /*0248*/ 	.word	0x000000ff
        /*024c*/ 	.word	0x00000190
        /*0250*/ 	.short	0x0100
        /*0252*/ 	.byte	0x08
	.zero		1


	//   ....[28]....
        /*0254*/ 	.word	0x00000410
        /*0258*/ 	.word	0x000000ff
        /*025c*/ 	.word	0x00000070
        /*0260*/ 	.short	0x0100
        /*0262*/ 	.byte	0x08
	.zero		1


	//   ....[29]....
        /*0264*/ 	.word	0x00000420
        /*0268*/ 	.word	0x000000ff
        /*026c*/ 	.word	0x00000198
        /*0270*/ 	.short	0x0100
        /*0272*/ 	.byte	0x08
	.zero		1


	//   ....[30]....
        /*0274*/ 	.word	0x00000430
        /*0278*/ 	.word	0x000000ff
        /*027c*/ 	.word	0x00000078
        /*0280*/ 	.short	0x0100
        /*0282*/ 	.byte	0x08
	.zero		1


	//   ....[31]....
        /*0284*/ 	.word	0x00000440
        /*0288*/ 	.word	0x000000ff
        /*028c*/ 	.word	0x000001a0
        /*0290*/ 	.short	0x0100
        /*0292*/ 	.byte	0x08
	.zero		1


	//   ....[32]....
        /*0294*/ 	.word	0x00000450
        /*0298*/ 	.word	0x000000ff
        /*029c*/ 	.word	0x00000080
        /*02a0*/ 	.short	0x0100
        /*02a2*/ 	.byte	0x08
	.zero		1


	//   ....[33]....
        /*02a4*/ 	.word	0x00000460
        /*02a8*/ 	.word	0x000000ff
        /*02ac*/ 	.word	0x000001a8
        /*02b0*/ 	.short	0x0100
        /*02b2*/ 	.byte	0x08
	.zero		1


	//   ....[34]....
        /*02b4*/ 	.word	0x00000470
        /*02b8*/ 	.word	0x000000ff
        /*02bc*/ 	.word	0x00000088
        /*02c0*/ 	.short	0x0100
        /*02c2*/ 	.byte	0x08
	.zero		1


	//   ....[35]....
        /*02c4*/ 	.word	0x00000480
        /*02c8*/ 	.word	0x000000ff
        /*02cc*/ 	.word	0x000001b0
        /*02d0*/ 	.short	0x0100
        /*02d2*/ 	.byte	0x08
	.zero		1


	//   ....[36]....
        /*02d4*/ 	.word	0x00000490
        /*02d8*/ 	.word	0x000000ff
        /*02dc*/ 	.word	0x00000090
        /*02e0*/ 	.short	0x0100
        /*02e2*/ 	.byte	0x08
	.zero		1


	//   ....[37]....
        /*02e4*/ 	.word	0x000004a0
        /*02e8*/ 	.word	0x000000ff
        /*02ec*/ 	.word	0x000001b8
        /*02f0*/ 	.short	0x0100
        /*02f2*/ 	.byte	0x08
	.zero		1


	//   ....[38]....
        /*02f4*/ 	.word	0x000004b0
        /*02f8*/ 	.word	0x000000ff
        /*02fc*/ 	.word	0x00000098
        /*0300*/ 	.short	0x0100
        /*0302*/ 	.byte	0x08
	.zero		1


	//   ....[39]....
        /*0304*/ 	.word	0x000004c0
        /*0308*/ 	.word	0x000000ff
        /*030c*/ 	.word	0x000001c0
        /*0310*/ 	.short	0x0100
        /*0312*/ 	.byte	0x08
	.zero		1


	//   ....[40]....
        /*0314*/ 	.word	0x000004d0
        /*0318*/ 	.word	0x000000ff
        /*031c*/ 	.word	0x000000a0
        /*0320*/ 	.short	0x0100
        /*0322*/ 	.byte	0x08
	.zero		1


	//   ....[41]....
        /*0324*/ 	.word	0x000004e0
        /*0328*/ 	.word	0x000000ff
        /*032c*/ 	.word	0x000001c8
        /*0330*/ 	.short	0x0100
        /*0332*/ 	.byte	0x08
	.zero		1


	//   ....[42]....
        /*0334*/ 	.word	0x000004f0
        /*0338*/ 	.word	0x000000ff
        /*033c*/ 	.word	0x000000a8
        /*0340*/ 	.short	0x0100
        /*0342*/ 	.byte	0x08
	.zero		1


	//   ....[43]....
        /*0344*/ 	.word	0x00000500
        /*0348*/ 	.word	0x000000ff
        /*034c*/ 	.word	0x000001d0
        /*0350*/ 	.short	0x0100
        /*0352*/ 	.byte	0x08
	.zero		1


	//   ....[44]....
        /*0354*/ 	.word	0x00000510
        /*0358*/ 	.word	0x000000ff
        /*035c*/ 	.word	0x000000b0
        /*0360*/ 	.short	0x0100
        /*0362*/ 	.byte	0x08
	.zero		1


	//   ....[45]....
        /*0364*/ 	.word	0x00000520
        /*0368*/ 	.word	0x000000ff
        /*036c*/ 	.word	0x000001d8
        /*0370*/ 	.short	0x0100
        /*0372*/ 	.byte	0x08
	.zero		1


	//   ....[46]....
        /*0374*/ 	.word	0x00000530
        /*0378*/ 	.word	0x000000ff
        /*037c*/ 	.word	0x000000b8
        /*0380*/ 	.short	0x0100
        /*0382*/ 	.byte	0x08
	.zero		1


	//   ....[47]....
        /*0384*/ 	.word	0x00000540
        /*0388*/ 	.word	0x000000ff
        /*038c*/ 	.word	0x000001e0
        /*0390*/ 	.short	0x0100
        /*0392*/ 	.byte	0x08
	.zero		1


	//   ....[48]....
        /*0394*/ 	.word	0x00000550
        /*0398*/ 	.word	0x000000ff
        /*039c*/ 	.word	0x000000c0
        /*03a0*/ 	.short	0x0100
        /*03a2*/ 	.byte	0x08
	.zero		1


	//   ....[49]....
        /*03a4*/ 	.word	0x00000560
        /*03a8*/ 	.word	0x000000ff
        /*03ac*/ 	.word	0x000001e8
        /*03b0*/ 	.short	0x0100
        /*03b2*/ 	.byte	0x08
	.zero		1


	//   ....[50]....
        /*03b4*/ 	.word	0x00000570
        /*03b8*/ 	.word	0x000000ff
        /*03bc*/ 	.word	0x000000c8
        /*03c0*/ 	.short	0x0100
        /*03c2*/ 	.byte	0x08
	.zero		1


	//   ....[51]....
        /*03c4*/ 	.word	0x00000580
        /*03c8*/ 	.word	0x000000ff
        /*03cc*/ 	.word	0x000001f0
        /*03d0*/ 	.short	0x0100
        /*03d2*/ 	.byte	0x08
	.zero		1


	//   ....[52]....
        /*03d4*/ 	.word	0x00000590
        /*03d8*/ 	.word	0x000000ff
        /*03dc*/ 	.word	0x000000d0
        /*03e0*/ 	.short	0x0100
        /*03e2*/ 	.byte	0x08
	.zero		1


	//   ....[53]....
        /*03e4*/ 	.word	0x000005a0
        /*03e8*/ 	.word	0x000000ff
        /*03ec*/ 	.word	0x000001f8
        /*03f0*/ 	.short	0x0100
        /*03f2*/ 	.byte	0x08
	.zero		1


	//   ....[54]....
        /*03f4*/ 	.word	0x000005b0
        /*03f8*/ 	.word	0x000000ff
        /*03fc*/ 	.word	0x000000d8
        /*0400*/ 	.short	0x0100
        /*0402*/ 	.byte	0x08
	.zero		1


	//   ....[55]....
        /*0404*/ 	.word	0x000005c0
        /*0408*/ 	.word	0x000000ff
        /*040c*/ 	.word	0x00000200
        /*0410*/ 	.short	0x0100
        /*0412*/ 	.byte	0x08
	.zero		1


	//   ....[56]....
        /*0414*/ 	.word	0x000005d0
        /*0418*/ 	.word	0x000000ff
        /*041c*/ 	.word	0x000000e0
        /*0420*/ 	.short	0x0100
        /*0422*/ 	.byte	0x08
	.zero		1


	//   ....[57]....
        /*0424*/ 	.word	0x000005e0
        /*0428*/ 	.word	0x000000ff
        /*042c*/ 	.word	0x00000208
        /*0430*/ 	.short	0x0100
        /*0432*/ 	.byte	0x08
	.zero		1


	//   ....[58]....
        /*0434*/ 	.word	0x000005f0
        /*0438*/ 	.word	0x000000ff
        /*043c*/ 	.word	0x000000e8
        /*0440*/ 	.short	0x0100
        /*0442*/ 	.byte	0x08
	.zero		1


	//   ....[59]....
        /*0444*/ 	.word	0x00000600
        /*0448*/ 	.word	0x000000ff
        /*044c*/ 	.word	0x00000210
        /*0450*/ 	.short	0x0100
        /*0452*/ 	.byte	0x08
	.zero		1


	//   ....[60]....
        /*0454*/ 	.word	0x00000610
        /*0458*/ 	.word	0x000000ff
        /*045c*/ 	.word	0x000000f0
        /*0460*/ 	.short	0x0100
        /*0462*/ 	.byte	0x08
	.zero		1


	//   ....[61]....
        /*0464*/ 	.word	0x00000620
        /*0468*/ 	.word	0x000000ff
        /*046c*/ 	.word	0x00000218
        /*0470*/ 	.short	0x0100
        /*0472*/ 	.byte	0x08
	.zero		1


	//   ....[62]....
        /*0474*/ 	.word	0x00000630
        /*0478*/ 	.word	0x000000ff
        /*047c*/ 	.word	0x000000f8
        /*0480*/ 	.short	0x0100
        /*0482*/ 	.byte	0x08
	.zero		1


	//   ....[63]....
        /*0484*/ 	.word	0x00000640
        /*0488*/ 	.word	0x000000ff
        /*048c*/ 	.word	0x00000220
        /*0490*/ 	.short	0x0100
        /*0492*/ 	.byte	0x08
	.zero		1


	//   ....[64]....
        /*0494*/ 	.word	0x00000650
        /*0498*/ 	.word	0x000000ff
        /*049c*/ 	.word	0x00000100
        /*04a0*/ 	.short	0x0100
        /*04a2*/ 	.byte	0x08
	.zero		1


	//   ....[65]....
        /*04a4*/ 	.word	0x00000660
        /*04a8*/ 	.word	0x000000ff
        /*04ac*/ 	.word	0x00000228
        /*04b0*/ 	.short	0x0100
        /*04b2*/ 	.byte	0x08
	.zero		1


	//   ....[66]....
        /*04b4*/ 	.word	0x00000670
        /*04b8*/ 	.word	0x000000ff
        /*04bc*/ 	.word	0x00000108
        /*04c0*/ 	.short	0x0100
        /*04c2*/ 	.byte	0x08
	.zero		1


	//   ....[67]....
        /*04c4*/ 	.word	0x00000680
        /*04c8*/ 	.word	0x000000ff
        /*04cc*/ 	.word	0x00000230
        /*04d0*/ 	.short	0x0100
        /*04d2*/ 	.byte	0x08
	.zero		1


	//   ....[68]....
        /*04d4*/ 	.word	0x00000690
        /*04d8*/ 	.word	0x000000ff
        /*04dc*/ 	.word	0x00000110
        /*04e0*/ 	.short	0x0100
        /*04e2*/ 	.byte	0x08
	.zero		1


	//   ....[69]....
        /*04e4*/ 	.word	0x000006a0
        /*04e8*/ 	.word	0x000000ff
        /*04ec*/ 	.word	0x00000238
        /*04f0*/ 	.short	0x0100
        /*04f2*/ 	.byte	0x08
	.zero		1


	//   ....[70]....
        /*04f4*/ 	.word	0x000006b0
        /*04f8*/ 	.word	0x000000ff
        /*04fc*/ 	.word	0x00000118
        /*0500*/ 	.short	0x0100
        /*0502*/ 	.byte	0x08
	.zero		1


	//   ....[71]....
        /*0504*/ 	.word	0x000006c0
        /*0508*/ 	.word	0x000000ff
        /*050c*/ 	.word	0x00000240
        /*0510*/ 	.short	0x0100
        /*0512*/ 	.byte	0x08
	.zero		1


	//   ....[72]....
        /*0514*/ 	.word	0x000006d0
        /*0518*/ 	.word	0x000000ff
        /*051c*/ 	.word	0x00000120
        /*0520*/ 	.short	0x0100
        /*0522*/ 	.byte	0x08
	.zero		1


	//   ....[73]....
        /*0524*/ 	.word	0x000006e0
        /*0528*/ 	.word	0x000000ff
        /*052c*/ 	.word	0x00000248
        /*0530*/ 	.short	0x0100
        /*0532*/ 	.byte	0x08
	.zero		1


	//   ....[74]....
        /*0534*/ 	.word	0x00000c20
        /*0538*/ 	.word	0x000000ff
        /*053c*/ 	.word	0x00000280
        /*0540*/ 	.short	0x0100
        /*0542*/ 	.byte	0x08
	.zero		1


	//   ....[75]....
        /*0544*/ 	.word	0x00000cb0
        /*0548*/ 	.word	0x000000ff
        /*054c*/ 	.word	0x00000288
        /*0550*/ 	.short	0x0100
        /*0552*/ 	.byte	0x08
	.zero		1


	//   ....[76]....
        /*0554*/ 	.word	0x00000d20
        /*0558*/ 	.word	0x000000ff
        /*055c*/ 	.word	0x00000260
        /*0560*/ 	.short	0x0100
        /*0562*/ 	.byte	0x09
	.zero		1


	//   ....[77]....
        /*0564*/ 	.word	0x00000d30
        /*0568*/ 	.word	0x000000ff
        /*056c*/ 	.word	0x00000268
        /*0570*/ 	.short	0x0100
        /*0572*/ 	.byte	0x09
	.zero		1


	//   ....[78]....
        /*0574*/ 	.word	0x00000d40
        /*0578*/ 	.word	0x000000ff
        /*057c*/ 	.word	0x00000270
        /*0580*/ 	.short	0x0100
        /*0582*/ 	.byte	0x09
	.zero		1


	//   ....[79]....
        /*0584*/ 	.word	0x00000d50
        /*0588*/ 	.word	0x000000ff
        /*058c*/ 	.word	0x00000278
        /*0590*/ 	.short	0x0100
        /*0592*/ 	.byte	0x09
	.zero		1


	//   ....[80]....
        /*0594*/ 	.word	0x00001b50
        /*0598*/ 	.word	0x000000ff
        /*059c*/ 	.word	0xfffffff8
        /*05a0*/ 	.short	0x010a
        /*05a2*/ 	.byte	0x0f
	.zero		1


	//   ....[81]....
        /*05a4*/ 	.word	0x00001d20
        /*05a8*/ 	.word	0x000000ff
        /*05ac*/ 	.word	0x00000000
        /*05b0*/ 	.short	0x010a
        /*05b2*/ 	.byte	0x06
	.zero		1


	//   ....[82]....
        /*05b4*/ 	.word	0x00001d60
        /*05b8*/ 	.word	0x000000ff
        /*05bc*/ 	.word	0x00000000
        /*05c0*/ 	.short	0x010a
        /*05c2*/ 	.byte	0x06
	.zero		1


	//   ....[83]....
        /*05c4*/ 	.word	0x00002150
        /*05c8*/ 	.word	0x000000ff
        /*05cc*/ 	.word	0x00000000
        /*05d0*/ 	.short	0x010a
        /*05d2*/ 	.byte	0x09
	.zero		1


	//   ....[84]....
        /*05d4*/ 	.word	0x00002190
        /*05d8*/ 	.word	0x000000ff
        /*05dc*/ 	.word	0x00000000
        /*05e0*/ 	.short	0x010a
        /*05e2*/ 	.byte	0x09
	.zero		1


	//   ....[85]....
        /*05e4*/ 	.word	0x00002470
        /*05e8*/ 	.word	0x00000014
        /*05ec*/ 	.word	0x00000000
        /*05f0*/ 	.short	0x0101
        /*05f2*/ 	.byte	0x3f
	.zero		1


	//   ....[86]....
        /*05f4*/ 	.word	0x000026f0
        /*05f8*/ 	.word	0x00000013
        /*05fc*/ 	.word	0x00000000
        /*0600*/ 	.short	0x0101
        /*0602*/ 	.byte	0x17
	.zero		1


	//   ....[87]....
        /*0604*/ 	.word	0x00002830
        /*0608*/ 	.word	0x00000012
        /*060c*/ 	.word	0x00000000
        /*0610*/ 	.short	0x0101
        /*0612*/ 	.byte	0x3f
	.zero		1


	//   ....[88]....
        /*0614*/ 	.word	0x000028f0
        /*0618*/ 	.word	0x000000ff
        /*061c*/ 	.word	0x00000008
        /*0620*/ 	.short	0x010a
        /*0622*/ 	.byte	0x0f
	.zero		1


	//   ....[89]....
        /*0624*/ 	.word	0x00003eb0
        /*0628*/ 	.word	0x00000004
        /*062c*/ 	.word	0x00000000
        /*0630*/ 	.short	0x0101
        /*0632*/ 	.byte	0x17
	.zero		1


	//   ....[90]....
        /*0634*/ 	.word	0x000047e0
        /*0638*/ 	.word	0x00000014
        /*063c*/ 	.word	0x00000128
        /*0640*/ 	.short	0x010a
        /*0642*/ 	.byte	0x3f
	.zero		1


	//   ....[91]....
        /*0644*/ 	.word	0x00004bf0
        /*0648*/ 	.word	0x00000006
        /*064c*/ 	.word	0x00000288
        /*0650*/ 	.short	0x0101
        /*0652*/ 	.byte	0x3f
	.zero		1


	//   ....[92]....
        /*0654*/ 	.word	0x00005320
        /*0658*/ 	.word	0x00000005
        /*065c*/ 	.word	0x00000000
        /*0660*/ 	.short	0x010a
        /*0662*/ 	.byte	0x3f
	.zero		1


	//   ....[93]....
        /*0664*/ 	.word	0x000053a0
        /*0668*/ 	.word	0x00000007
        /*066c*/ 	.word	0x00000000
        /*0670*/ 	.short	0x010a
        /*0672*/ 	.byte	0x3f
	.zero		1


	//   ....[94]....
        /*0674*/ 	.word	0x00005430
        /*0678*/ 	.word	0x00000006
        /*067c*/ 	.word	0x00000000
        /*0680*/ 	.short	0x010a
        /*0682*/ 	.byte	0x3f
	.zero		1


	//   ....[95]....
        /*0684*/ 	.word	0x000054c0
        /*0688*/ 	.word	0x00000007
        /*068c*/ 	.word	0x00000000
        /*0690*/ 	.short	0x010a
        /*0692*/ 	.byte	0x3f
	.zero		1


	//   ....[96]....
        /*0694*/ 	.word	0x00005550
        /*0698*/ 	.word	0x00000006
        /*069c*/ 	.word	0x00000000
        /*06a0*/ 	.short	0x010a
        /*06a2*/ 	.byte	0x3f
	.zero		1


	//   ....[97]....
        /*06a4*/ 	.word	0x000055e0
        /*06a8*/ 	.word	0x00000007
        /*06ac*/ 	.word	0x00000000
        /*06b0*/ 	.short	0x010a
        /*06b2*/ 	.byte	0x3f
	.zero		1


	//   ....[98]....
        /*06b4*/ 	.word	0x00005670
        /*06b8*/ 	.word	0x00000006
        /*06bc*/ 	.word	0x00000000
        /*06c0*/ 	.short	0x010a
        /*06c2*/ 	.byte	0x3f
	.zero		1


	//   ....[99]....
        /*06c4*/ 	.word	0x00005700
        /*06c8*/ 	.word	0x00000007
        /*06cc*/ 	.word	0x00000000
        /*06d0*/ 	.short	0x010a
        /*06d2*/ 	.byte	0x3f
	.zero		1


	//   ....[100]....
        /*06d4*/ 	.word	0x00005790
        /*06d8*/ 	.word	0x00000006
        /*06dc*/ 	.word	0x00000000
        /*06e0*/ 	.short	0x010a
        /*06e2*/ 	.byte	0x3f
	.zero		1


	//   ....[101]....
        /*06e4*/ 	.word	0x00005820
        /*06e8*/ 	.word	0x00000007
        /*06ec*/ 	.word	0x00000000
        /*06f0*/ 	.short	0x010a
        /*06f2*/ 	.byte	0x3f
	.zero		1


	//   ....[102]....
        /*06f4*/ 	.word	0x000058b0
        /*06f8*/ 	.word	0x00000006
        /*06fc*/ 	.word	0x00000000
        /*0700*/ 	.short	0x010a
        /*0702*/ 	.byte	0x3f
	.zero		1


	//   ....[103]....
        /*0704*/ 	.word	0x00005940
        /*0708*/ 	.word	0x00000007
        /*070c*/ 	.word	0x00000000
        /*0710*/ 	.short	0x010a
        /*0712*/ 	.byte	0x3f
	.zero		1


	//   ....[104]....
        /*0714*/ 	.word	0x000059d0
        /*0718*/ 	.word	0x00000006
        /*071c*/ 	.word	0x00000000
        /*0720*/ 	.short	0x010a
        /*0722*/ 	.byte	0x3f
	.zero		1


	//   ....[105]....
        /*0724*/ 	.word	0x00005a60
        /*0728*/ 	.word	0x00000007
        /*072c*/ 	.word	0x00000000
        /*0730*/ 	.short	0x010a
        /*0732*/ 	.byte	0x3f
	.zero		1


	//   ....[106]....
        /*0734*/ 	.word	0x00005af0
        /*0738*/ 	.word	0x00000006
        /*073c*/ 	.word	0x00000000
        /*0740*/ 	.short	0x010a
        /*0742*/ 	.byte	0x3f
	.zero		1


	//   ....[107]....
        /*0744*/ 	.word	0x00005b80
        /*0748*/ 	.word	0x00000007
        /*074c*/ 	.word	0x00000000
        /*0750*/ 	.short	0x010a
        /*0752*/ 	.byte	0x3f
	.zero		1


	//   ....[108]....
        /*0754*/ 	.word	0x00005c10
        /*0758*/ 	.word	0x00000006
        /*075c*/ 	.word	0x00000000
        /*0760*/ 	.short	0x010a
        /*0762*/ 	.byte	0x3f
	.zero		1


	//   ....[109]....
        /*0764*/ 	.word	0x00005ca0
        /*0768*/ 	.word	0x00000007
        /*076c*/ 	.word	0x00000000
        /*0770*/ 	.short	0x010a
        /*0772*/ 	.byte	0x3f
	.zero		1


	//   ....[110]....
        /*0774*/ 	.word	0x00005d30
        /*0778*/ 	.word	0x00000006
        /*077c*/ 	.word	0x00000000
        /*0780*/ 	.short	0x010a
        /*0782*/ 	.byte	0x3f
	.zero		1


	//   ....[111]....
        /*0784*/ 	.word	0x00005dc0
        /*0788*/ 	.word	0x00000007
        /*078c*/ 	.word	0x00000000
        /*0790*/ 	.short	0x010a
        /*0792*/ 	.byte	0x3f
	.zero		1


	//   ....[112]....
        /*0794*/ 	.word	0x00005e50
        /*0798*/ 	.word	0x00000006
        /*079c*/ 	.word	0x00000000
        /*07a0*/ 	.short	0x010a
        /*07a2*/ 	.byte	0x3f
	.zero		1


	//   ....[113]....
        /*07a4*/ 	.word	0x00005ee0
        /*07a8*/ 	.word	0x00000007
        /*07ac*/ 	.word	0x00000000
        /*07b0*/ 	.short	0x010a
        /*07b2*/ 	.byte	0x3f
	.zero		1


	//   ....[114]....
        /*07b4*/ 	.word	0x00005f70
        /*07b8*/ 	.word	0x00000006
        /*07bc*/ 	.word	0x00000000
        /*07c0*/ 	.short	0x010a
        /*07c2*/ 	.byte	0x3f
	.zero		1


	//   ....[115]....
        /*07c4*/ 	.word	0x00006000
        /*07c8*/ 	.word	0x00000007
        /*07cc*/ 	.word	0x00000000
        /*07d0*/ 	.short	0x010a
        /*07d2*/ 	.byte	0x3f
	.zero		1


	//   ....[116]....
        /*07d4*/ 	.word	0x00006090
        /*07d8*/ 	.word	0x00000006
        /*07dc*/ 	.word	0x00000000
        /*07e0*/ 	.short	0x010a
        /*07e2*/ 	.byte	0x3f
	.zero		1


	//   ....[117]....
        /*07e4*/ 	.word	0x00006120
        /*07e8*/ 	.word	0x00000007
        /*07ec*/ 	.word	0x00000000
        /*07f0*/ 	.short	0x010a
        /*07f2*/ 	.byte	0x3f
	.zero		1


	//   ....[118]....
        /*07f4*/ 	.word	0x000061b0
        /*07f8*/ 	.word	0x00000006
        /*07fc*/ 	.word	0x00000000
        /*0800*/ 	.short	0x010a
        /*0802*/ 	.byte	0x3f
	.zero		1


	//   ....[119]....
        /*0804*/ 	.word	0x00006240
        /*0808*/ 	.word	0x00000007
        /*080c*/ 	.word	0x00000000
        /*0810*/ 	.short	0x010a
        /*0812*/ 	.byte	0x3f
	.zero		1


	//   ....[120]....
        /*0814*/ 	.word	0x000062d0
        /*0818*/ 	.word	0x00000006
        /*081c*/ 	.word	0x00000000
        /*0820*/ 	.short	0x010a
        /*0822*/ 	.byte	0x3f
	.zero		1


	//   ....[121]....
        /*0824*/ 	.word	0x00006360
        /*0828*/ 	.word	0x00000007
        /*082c*/ 	.word	0x00000000
        /*0830*/ 	.short	0x010a
        /*0832*/ 	.byte	0x3f
	.zero		1


	//   ....[122]....
        /*0834*/ 	.word	0x000063f0
        /*0838*/ 	.word	0x00000006
        /*083c*/ 	.word	0x00000000
        /*0840*/ 	.short	0x010a
        /*0842*/ 	.byte	0x3f
	.zero		1


	//   ....[123]....
        /*0844*/ 	.word	0x00006480
        /*0848*/ 	.word	0x00000007
        /*084c*/ 	.word	0x00000000
        /*0850*/ 	.short	0x010a
        /*0852*/ 	.byte	0x3f
	.zero		1


	//   ....[124]....
        /*0854*/ 	.word	0x00006510
        /*0858*/ 	.word	0x00000006
        /*085c*/ 	.word	0x00000000
        /*0860*/ 	.short	0x010a
        /*0862*/ 	.byte	0x3f
	.zero		1


	//   ....[125]....
        /*0864*/ 	.word	0x000065a0
        /*0868*/ 	.word	0x00000007
        /*086c*/ 	.word	0x00000000
        /*0870*/ 	.short	0x010a
        /*0872*/ 	.byte	0x3f
	.zero		1


	//   ....[126]....
        /*0874*/ 	.word	0x00006630
        /*0878*/ 	.word	0x00000006
        /*087c*/ 	.word	0x00000000
        /*0880*/ 	.short	0x010a
        /*0882*/ 	.byte	0x3f
	.zero		1


	//   ....[127]....
        /*0884*/ 	.word	0x000066c0
        /*0888*/ 	.word	0x00000007
        /*088c*/ 	.word	0x00000000
        /*0890*/ 	.short	0x010a
        /*0892*/ 	.byte	0x3f
	.zero		1


	//   ....[128]....
        /*0894*/ 	.word	0x00006750
        /*0898*/ 	.word	0x00000003
        /*089c*/ 	.word	0x00000000
        /*08a0*/ 	.short	0x010a
        /*08a2*/ 	.byte	0x3f
	.zero		1


	//   ....[129]....
        /*08a4*/ 	.word	0x000067c0
        /*08a8*/ 	.word	0x00000013
        /*08ac*/ 	.word	0xfffffff8
        /*08b0*/ 	.short	0x010a
        /*08b2*/ 	.byte	0x3f
	.zero		1


	//   ....[130]....
        /*08b4*/ 	.word	0x00006820
        /*08b8*/ 	.word	0x00000013
        /*08bc*/ 	.word	0x00000000
        /*08c0*/ 	.short	0x010a
        /*08c2*/ 	.byte	0x3f
	.zero		1


	//   ....[131]....
        /*08c4*/ 	.word	0x00006880
        /*08c8*/ 	.word	0x00000015
        /*08cc*/ 	.word	0x00000000
        /*08d0*/ 	.short	0x010a
        /*08d2*/ 	.byte	0x3f
	.zero		1


	//   ....[132]....
        /*08d4*/ 	.word	0x000068e0
        /*08d8*/ 	.word	0x00000013
        /*08dc*/ 	.word	0x00000008
        /*08e0*/ 	.short	0x010a
        /*08e2*/ 	.byte	0x3f
	.zero		1


	//   ....[133]....
        /*08e4*/ 	.word	0x000069b0
        /*08e8*/ 	.word	0x00000014
        /*08ec*/ 	.word	0x00000128
        /*08f0*/ 	.short	0x010a
        /*08f2*/ 	.byte	0x3f
	.zero		1


	//   ....[134]....
        /*08f4*/ 	.word	0x00006a90
        /*08f8*/ 	.word	0x00000005
        /*08fc*/ 	.word	0x00000000
        /*0900*/ 	.short	0x010a
        /*0902*/ 	.byte	0x3f
	.zero		1


	//   ....[135]....
        /*0904*/ 	.word	0x00006ae0
        /*0908*/ 	.word	0x00000007
        /*090c*/ 	.word	0x00000000
        /*0910*/ 	.short	0x010a
        /*0912*/ 	.byte	0x3f
	.zero		1


	//   ....[136]....
        /*0914*/ 	.word	0x00006b30
        /*0918*/ 	.word	0x00000006
        /*091c*/ 	.word	0x00000000
        /*0920*/ 	.short	0x010a
        /*0922*/ 	.byte	0x3f
	.zero		1


	//   ....[137]....
        /*0924*/ 	.word	0x00006b80
        /*0928*/ 	.word	0x00000007
        /*092c*/ 	.word	0x00000000
        /*0930*/ 	.short	0x010a
        /*0932*/ 	.byte	0x3f
	.zero		1


	//   ....[138]....
        /*0934*/ 	.word	0x00006bd0
        /*0938*/ 	.word	0x00000006
        /*093c*/ 	.word	0x00000000
        /*0940*/ 	.short	0x010a
        /*0942*/ 	.byte	0x3f
	.zero		1


	//   ....[139]....
        /*0944*/ 	.word	0x00006c20
        /*0948*/ 	.word	0x00000007
        /*094c*/ 	.word	0x00000000
        /*0950*/ 	.short	0x010a
        /*0952*/ 	.byte	0x3f
	.zero		1


	//   ....[140]....
        /*0954*/ 	.word	0x00006c70
        /*0958*/ 	.word	0x00000006
        /*095c*/ 	.word	0x00000000
        /*0960*/ 	.short	0x010a
        /*0962*/ 	.byte	0x3f
	.zero		1


	//   ....[141]....
        /*0964*/ 	.word	0x00006cc0
        /*0968*/ 	.word	0x00000007
        /*096c*/ 	.word	0x00000000
        /*0970*/ 	.short	0x010a
        /*0972*/ 	.byte	0x3f
	.zero		1


	//   ....[142]....
        /*0974*/ 	.word	0x00006d10
        /*0978*/ 	.word	0x00000006
        /*097c*/ 	.word	0x00000000
        /*0980*/ 	.short	0x010a
        /*0982*/ 	.byte	0x3f
	.zero		1


	//   ....[143]....
        /*0984*/ 	.word	0x00006d60
        /*0988*/ 	.word	0x00000007
        /*098c*/ 	.word	0x00000000
        /*0990*/ 	.short	0x010a
        /*0992*/ 	.byte	0x3f
	.zero		1


	//   ....[144]....
        /*0994*/ 	.word	0x00006db0
        /*0998*/ 	.word	0x00000006
        /*099c*/ 	.word	0x00000000
        /*09a0*/ 	.short	0x010a
        /*09a2*/ 	.byte	0x3f
	.zero		1


	//   ....[145]....
        /*09a4*/ 	.word	0x00006e00
        /*09a8*/ 	.word	0x00000007
        /*09ac*/ 	.word	0x00000000
        /*09b0*/ 	.short	0x010a
        /*09b2*/ 	.byte	0x3f
	.zero		1


	//   ....[146]....
        /*09b4*/ 	.word	0x00006e50
        /*09b8*/ 	.word	0x00000006
        /*09bc*/ 	.word	0x00000000
        /*09c0*/ 	.short	0x010a
        /*09c2*/ 	.byte	0x3f
	.zero		1


	//   ....[147]....
        /*09c4*/ 	.word	0x00006ea0
        /*09c8*/ 	.word	0x00000007
        /*09cc*/ 	.word	0x00000000
        /*09d0*/ 	.short	0x010a
        /*09d2*/ 	.byte	0x3f
	.zero		1


	//   ....[148]....
        /*09d4*/ 	.word	0x00006ef0
        /*09d8*/ 	.word	0x00000006
        /*09dc*/ 	.word	0x00000000
        /*09e0*/ 	.short	0x010a
        /*09e2*/ 	.byte	0x3f
	.zero		1


	//   ....[149]....
        /*09e4*/ 	.word	0x00006f40
        /*09e8*/ 	.word	0x00000007
        /*09ec*/ 	.word	0x00000000
        /*09f0*/ 	.short	0x010a
        /*09f2*/ 	.byte	0x3f
	.zero		1


	//   ....[150]....
        /*09f4*/ 	.word	0x00006f90
        /*09f8*/ 	.word	0x00000006
        /*09fc*/ 	.word	0x00000000
        /*0a00*/ 	.short	0x010a
        /*0a02*/ 	.byte	0x3f
	.zero		1


	//   ....[151]....
        /*0a04*/ 	.word	0x00006fe0
        /*0a08*/ 	.word	0x00000007
        /*0a0c*/ 	.word	0x00000000
        /*0a10*/ 	.short	0x010a
        /*0a12*/ 	.byte	0x3f
	.zero		1


	//   ....[152]....
        /*0a14*/ 	.word	0x00007030
        /*0a18*/ 	.word	0x00000006
        /*0a1c*/ 	.word	0x00000000
        /*0a20*/ 	.short	0x010a
        /*0a22*/ 	.byte	0x3f
	.zero		1


	//   ....[153]....
        /*0a24*/ 	.word	0x00007080
        /*0a28*/ 	.word	0x00000007
        /*0a2c*/ 	.word	0x00000000
        /*0a30*/ 	.short	0x010a
        /*0a32*/ 	.byte	0x3f
	.zero		1


	//   ....[154]....
        /*0a34*/ 	.word	0x000070d0
        /*0a38*/ 	.word	0x00000006
        /*0a3c*/ 	.word	0x00000000
        /*0a40*/ 	.short	0x010a
        /*0a42*/ 	.byte	0x3f
	.zero		1


	//   ....[155]....
        /*0a44*/ 	.word	0x00007120
        /*0a48*/ 	.word	0x00000007
        /*0a4c*/ 	.word	0x00000000
        /*0a50*/ 	.short	0x010a
        /*0a52*/ 	.byte	0x3f
	.zero		1


	//   ....[156]....
        /*0a54*/ 	.word	0x00007170
        /*0a58*/ 	.word	0x00000006
        /*0a5c*/ 	.word	0x00000000
        /*0a60*/ 	.short	0x010a
        /*0a62*/ 	.byte	0x3f
	.zero		1


	//   ....[157]....
        /*0a64*/ 	.word	0x000071c0
        /*0a68*/ 	.word	0x00000007
        /*0a6c*/ 	.word	0x00000000
        /*0a70*/ 	.short	0x010a
        /*0a72*/ 	.byte	0x3f
	.zero		1


	//   ....[158]....
        /*0a74*/ 	.word	0x00007210
        /*0a78*/ 	.word	0x00000006
        /*0a7c*/ 	.word	0x00000000
        /*0a80*/ 	.short	0x010a
        /*0a82*/ 	.byte	0x3f
	.zero		1


	//   ....[159]....
        /*0a84*/ 	.word	0x00007260
        /*0a88*/ 	.word	0x00000007
        /*0a8c*/ 	.word	0x00000000
        /*0a90*/ 	.short	0x010a
        /*0a92*/ 	.byte	0x3f
	.zero		1


	//   ....[160]....
        /*0a94*/ 	.word	0x000072b0
        /*0a98*/ 	.word	0x00000006
        /*0a9c*/ 	.word	0x00000000
        /*0aa0*/ 	.short	0x010a
        /*0aa2*/ 	.byte	0x3f
	.zero		1


	//   ....[161]....
        /*0aa4*/ 	.word	0x00007300
        /*0aa8*/ 	.word	0x00000007
        /*0aac*/ 	.word	0x00000000
        /*0ab0*/ 	.short	0x010a
        /*0ab2*/ 	.byte	0x3f
	.zero		1


	//   ....[162]....
        /*0ab4*/ 	.word	0x00007350
        /*0ab8*/ 	.word	0x00000006
        /*0abc*/ 	.word	0x00000000
        /*0ac0*/ 	.short	0x010a
        /*0ac2*/ 	.byte	0x3f
	.zero		1


	//   ....[163]....
        /*0ac4*/ 	.word	0x000073a0
        /*0ac8*/ 	.word	0x00000007
        /*0acc*/ 	.word	0x00000000
        /*0ad0*/ 	.short	0x010a
        /*0ad2*/ 	.byte	0x3f
	.zero		1


	//   ....[164]....
        /*0ad4*/ 	.word	0x000073f0
        /*0ad8*/ 	.word	0x00000006
        /*0adc*/ 	.word	0x00000000
        /*0ae0*/ 	.short	0x010a
        /*0ae2*/ 	.byte	0x3f
	.zero		1


	//   ....[165]....
        /*0ae4*/ 	.word	0x00007440
        /*0ae8*/ 	.word	0x00000007
        /*0aec*/ 	.word	0x00000000
        /*0af0*/ 	.short	0x010a
        /*0af2*/ 	.byte	0x3f
	.zero		1


	//   ....[166]....
        /*0af4*/ 	.word	0x00007490
        /*0af8*/ 	.word	0x00000006
        /*0afc*/ 	.word	0x00000000
        /*0b00*/ 	.short	0x010a
        /*0b02*/ 	.byte	0x3f
	.zero		1


	//   ....[167]....
        /*0b04*/ 	.word	0x000074e0
        /*0b08*/ 	.word	0x00000007
        /*0b0c*/ 	.word	0x00000000
        /*0b10*/ 	.short	0x010a
        /*0b12*/ 	.byte	0x3f
	.zero		1


	//   ....[168]....
        /*0b14*/ 	.word	0x00007530
        /*0b18*/ 	.word	0x00000006
        /*0b1c*/ 	.word	0x00000000
        /*0b20*/ 	.short	0x010a
        /*0b22*/ 	.byte	0x3f
	.zero		1


	//   ....[169]....
        /*0b24*/ 	.word	0x00007580
        /*0b28*/ 	.word	0x00000007
        /*0b2c*/ 	.word	0x00000000
        /*0b30*/ 	.short	0x010a
        /*0b32*/ 	.byte	0x3f
	.zero		1


	//----- nvinfo : EIATTR_NUM_MBARRIERS
	.align		4
.L_28:
        /*0b34*/ 	.byte	0x03, 0x38
        /*0b36*/ 	.short	0x0050


	//----- nvinfo : EIATTR_EXIT_INSTR_OFFSETS
	.align		4
        /*0b38*/ 	.byte	0x04, 0x1c
        /*0b3a*/ 	.short	(.L_30 - .L_29)


	//   ....[0]....
.L_29:
        /*0b3c*/ 	.word	0x00001810


	//   ....[1]....
        /*0b40*/ 	.word	0x00001870


	//   ....[2]....
        /*0b44*/ 	.word	0x000044c0


	//   ....[3]....
        /*0b48*/ 	.word	0x000044f0


	//   ....[4]....
        /*0b4c*/ 	.word	0x000067a0


	//----- nvinfo : EIATTR_MAX_THREADS
	.align		4
.L_30:
        /*0b50*/ 	.byte	0x04, 0x05
        /*0b52*/ 	.short	(.L_32 - .L_31)
.L_31:
        /*0b54*/ 	.word	0x00000180
        /*0b58*/ 	.word	0x00000001
        /*0b5c*/ 	.word	0x00000001


	//----- nvinfo : EIATTR_CRS_STACK_SIZE
	.align		4
.L_32:
        /*0b60*/ 	.byte	0x04, 0x1e
        /*0b62*/ 	.short	(.L_34 - .L_33)
.L_33:
        /*0b64*/ 	.word	0x00000000


	//----- nvinfo : EIATTR_CBANK_PARAM_SIZE
	.align		4
.L_34:
        /*0b68*/ 	.byte	0x03, 0x19
        /*0b6a*/ 	.short	0x0470


	//----- nvinfo : EIATTR_PARAM_CBANK
	.align		4
        /*0b6c*/ 	.byte	0x04, 0x0a
        /*0b6e*/ 	.short	(.L_36 - .L_35)
	.align		4
.L_35:
        /*0b70*/ 	.word	index@(.nv.constant0._ZN7cutlass13device_kernelINS_4gemm6kernel13GemmUniversalIN4cute5tupleIJiiiiEEENS1_10collective13CollectiveMmaINS1_37MainloopSm90TmaGmmaWarpSpecializedFP8ILi37ENS5_IJNS4_1CILi2EEENSA_ILi1EEESC_EEENS1_32KernelTmaWarpSpecializedPingpongEEENS5_IJNSA_ILi64EEENSA_ILi32EEESG_EEENS_12float_e4m3_tENS5_IJlSC_lEEESJ_SK_NS4_8TiledMMAINS4_8MMA_AtomIJNS4_4SM904GMMA30MMA_64x32x32_F32E4M3E4M3_SS_TNILNSO_7ScaleInE1ELSQ_1EEEEEENS4_6LayoutINS5_IJSC_SC_SC_EEENS5_IJNSA_ILi0EEESV_SV_EEEEENS5_IJNS4_10UnderscoreESY_SY_EEEEENS4_13SM90_TMA_LOADENS4_14ComposedLayoutINS4_7SwizzleILi2ELi4ELi3EEENS4_18smem_ptr_flag_bitsILi8EEENST_INS5_IJNSA_ILi8EEESG_EEENS5_IJSG_SC_EEEEEEEvNS4_8identityENS4_23SM90_TMA_LOAD_MULTICASTES1B_vS1C_EENS_8epilogue10collective6detail29Sm90TmaWarpSpecializedAdapterINS1G_15DefaultEpilogueISJ_SK_SK_NS1F_6thread17LinearCombinationISJ_Li1EffLNS1K_9ScaleType4KindE0ELNS_15FloatRoundStyleE2ESJ_EENS1_15EpilogueDefaultEEEEEvvEEEEvNT_6ParamsE)
        /*0b74*/ 	.short	0x0210
        /*0b76*/ 	.short	0x0470


	//----- nvinfo : EIATTR_SW_WAR
	.align		4
.L_36:
        /*0b78*/ 	.byte	0x04, 0x36
        /*0b7a*/ 	.short	(.L_38 - .L_37)
.L_37:
        /*0b7c*/ 	.word	0x00000008
.L_38:


//--------------------- .nv.callgraph             --------------------------
	.section	.nv.callgraph,"",@"SHT_CUDA_CALLGRAPH"
	.align	4
	.sectionentsize	8
	.align		4
        /*0000*/ 	.word	0x00000000
	.align		4
        /*0004*/ 	.word	0xffffffff
	.align		4
        /*0008*/ 	.word	0x00000000
	.align		4
        /*000c*/ 	.word	0xfffffffe
	.align		4
        /*0010*/ 	.word	0x00000000
	.align		4
        /*0014*/ 	.word	0xfffffffd
	.align		4
        /*0018*/ 	.word	0x00000000
	.align		4
        /*001c*/ 	.word	0xfffffffc


//--------------------- .nv.constant4             --------------------------
	.section	.nv.constant4,"a",@progbits
	.align	8
	.align		8
.nv.constant4:
        /*0000*/ 	.dword	_ZN40_INTERNAL_65a5b7c3_4_k_cu_ad1e0a6f_105594cuda3std3__45__cpo5beginE
	.align		8
        /*0008*/ 	.dword	_ZN40_INTERNAL_65a5b7c3_4_k_cu_ad1e0a6f_105594cuda3std3__45__cpo3endE
	.align		8
        /*0010*/ 	.dword	_ZN40_INTERNAL_65a5b7c3_4_k_cu_ad1e0a6f_105594cuda3std3__45__cpo6cbeginE
	.align		8
        /*0018*/ 	.dword	_ZN40_INTERNAL_65a5b7c3_4_k_cu_ad1e0a6f_105594cuda3std3__45__cpo4cendE
	.align		8
        /*0020*/ 	.dword	_ZN40_INTERNAL_65a5b7c3_4_k_cu_ad1e0a6f_105594cuda3std3__442_GLOBAL__N__65a5b7c3_4_k_cu_ad1e0a6f_105596ignoreE
	.align		8
        /*0028*/ 	.dword	_ZN40_INTERNAL_65a5b7c3_4_k_cu_ad1e0a6f_105594cuda3std3__419piecewise_constructE
	.align		8
        /*0030*/ 	.dword	_ZN40_INTERNAL_65a5b7c3_4_k_cu_ad1e0a6f_105594cuda3std3__48in_placeE
	.align		8
        /*0038*/ 	.dword	_ZN40_INTERNAL_65a5b7c3_4_k_cu_ad1e0a6f_105594cuda3std6ranges3__45__cpo4swapE
	.align		8
        /*0040*/ 	.dword	_ZN40_INTERNAL_65a5b7c3_4_k_cu_ad1e0a6f_105594cuda3std6ranges3__45__cpo9iter_moveE
	.align		8
        /*0048*/ 	.dword	_ZN40_INTERNAL_65a5b7c3_4_k_cu_ad1e0a6f_105594cute7productE
	.align		8
        /*0050*/ 	.dword	_ZN40_INTERNAL_65a5b7c3_4_k_cu_ad1e0a6f_105594cute1_E


//--------------------- .text._ZN7cutlass13device_kernelINS_4gemm6kernel13GemmUniversalIN4cute5tupleIJiiiiEEENS1_10collective13CollectiveMmaINS1_37MainloopSm90TmaGmmaWarpSpecializedFP8ILi37ENS5_IJNS4_1CILi2EEENSA_ILi1EEESC_EEENS1_32KernelTmaWarpSpecializedPingpongEEENS5_IJNSA_ILi64EEENSA_ILi32EEESG_EEENS_12float_e4m3_tENS5_IJlSC_lEEESJ_SK_NS4_8TiledMMAINS4_8MMA_AtomIJNS4_4SM904GMMA30MMA_64x32x32_F32E4M3E4M3_SS_TNILNSO_7ScaleInE1ELSQ_1EEEEEENS4_6LayoutINS5_IJSC_SC_SC_EEENS5_IJNSA_ILi0EEESV_SV_EEEEENS5_IJNS4_10UnderscoreESY_SY_EEEEENS4_13SM90_TMA_LOADENS4_14ComposedLayoutINS4_7SwizzleILi2ELi4ELi3EEENS4_18smem_ptr_flag_bitsILi8EEENST_INS5_IJNSA_ILi8EEESG_EEENS5_IJSG_SC_EEEEEEEvNS4_8identityENS4_23SM90_TMA_LOAD_MULTICASTES1B_vS1C_EENS_8epilogue10collective6detail29Sm90TmaWarpSpecializedAdapterINS1G_15DefaultEpilogueISJ_SK_SK_NS1F_6thread17LinearCombinationISJ_Li1EffLNS1K_9ScaleType4KindE0ELNS_15FloatRoundStyleE2ESJ_EENS1_15EpilogueDefaultEEEEEvvEEEEvNT_6ParamsE --------------------------
	.section	.text._ZN7cutlass13device_kernelINS_4gemm6kernel13GemmUniversalIN4cute5tupleIJiiiiEEENS1_10collective13CollectiveMmaINS1_37MainloopSm90TmaGmmaWarpSpecializedFP8ILi37ENS5_IJNS4_1CILi2EEENSA_ILi1EEESC_EEENS1_32KernelTmaWarpSpecializedPingpongEEENS5_IJNSA_ILi64EEENSA_ILi32EEESG_EEENS_12float_e4m3_tENS5_IJlSC_lEEESJ_SK_NS4_8TiledMMAINS4_8MMA_AtomIJNS4_4SM904GMMA30MMA_64x32x32_F32E4M3E4M3_SS_TNILNSO_7ScaleInE1ELSQ_1EEEEEENS4_6LayoutINS5_IJSC_SC_SC_EEENS5_IJNSA_ILi0EEESV_SV_EEEEENS5_IJNS4_10UnderscoreESY_SY_EEEEENS4_13SM90_TMA_LOADENS4_14ComposedLayoutINS4_7SwizzleILi2ELi4ELi3EEENS4_18smem_ptr_flag_bitsILi8EEENST_INS5_IJNSA_ILi8EEESG_EEENS5_IJSG_SC_EEEEEEEvNS4_8identityENS4_23SM90_TMA_LOAD_MULTICASTES1B_vS1C_EENS_8epilogue10collective6detail29Sm90TmaWarpSpecializedAdapterINS1G_15DefaultEpilogueISJ_SK_SK_NS1F_6thread17LinearCombinationISJ_Li1EffLNS1K_9ScaleType4KindE0ELNS_15FloatRoundStyleE2ESJ_EENS1_15EpilogueDefaultEEEEEvvEEEEvNT_6ParamsE,"ax",@progbits
	.align	128
.text._ZN7cutlass13device_kernelINS_4gemm6kernel13GemmUniversalIN4cute5tupleIJiiiiEEENS1_10collective13CollectiveMmaINS1_37MainloopSm90TmaGmmaWarpSpecializedFP8ILi37ENS5_IJNS4_1CILi2EEENSA_ILi1EEESC_EEENS1_32KernelTmaWarpSpecializedPingpongEEENS5_IJNSA_ILi64EEENSA_ILi32EEESG_EEENS_12float_e4m3_tENS5_IJlSC_lEEESJ_SK_NS4_8TiledMMAINS4_8MMA_AtomIJNS4_4SM904GMMA30MMA_64x32x32_F32E4M3E4M3_SS_TNILNSO_7ScaleInE1ELSQ_1EEEEEENS4_6LayoutINS5_IJSC_SC_SC_EEENS5_IJNSA_ILi0EEESV_SV_EEEEENS5_IJNS4_10UnderscoreESY_SY_EEEEENS4_13SM90_TMA_LOADENS4_14ComposedLayoutINS4_7SwizzleILi2ELi4ELi3EEENS4_18smem_ptr_flag_bitsILi8EEENST_INS5_IJNSA_ILi8EEESG_EEENS5_IJSG_SC_EEEEEEEvNS4_8identityENS4_23SM90_TMA_LOAD_MULTICASTES1B_vS1C_EENS_8epilogue10collective6detail29Sm90TmaWarpSpecializedAdapterINS1G_15DefaultEpilogueISJ_SK_SK_NS1F_6thread17LinearCombinationISJ_Li1EffLNS1K_9ScaleType4KindE0ELNS_15FloatRoundStyleE2ESJ_EENS1_15EpilogueDefaultEEEEEvvEEEEvNT_6ParamsE:
        .type           _ZN7cutlass13device_kernelINS_4gemm6kernel13GemmUniversalIN4cute5tupleIJiiiiEEENS1_10collective13CollectiveMmaINS1_37MainloopSm90TmaGmmaWarpSpecializedFP8ILi37ENS5_IJNS4_1CILi2EEENSA_ILi1EEESC_EEENS1_32KernelTmaWarpSpecializedPingpongEEENS5_IJNSA_ILi64EEENSA_ILi32EEESG_EEENS_12float_e4m3_tENS5_IJlSC_lEEESJ_SK_NS4_8TiledMMAINS4_8MMA_AtomIJNS4_4SM904GMMA30MMA_64x32x32_F32E4M3E4M3_SS_TNILNSO_7ScaleInE1ELSQ_1EEEEEENS4_6LayoutINS5_IJSC_SC_SC_EEENS5_IJNSA_ILi0EEESV_SV_EEEEENS5_IJNS4_10UnderscoreESY_SY_EEEEENS4_13SM90_TMA_LOADENS4_14ComposedLayoutINS4_7SwizzleILi2ELi4ELi3EEENS4_18smem_ptr_flag_bitsILi8EEENST_INS5_IJNSA_ILi8EEESG_EEENS5_IJSG_SC_EEEEEEEvNS4_8identityENS4_23SM90_TMA_LOAD_MULTICASTES1B_vS1C_EENS_8epilogue10collective6detail29Sm90TmaWarpSpecializedAdapterINS1G_15DefaultEpilogueISJ_SK_SK_NS1F_6thread17LinearCombinationISJ_Li1EffLNS1K_9ScaleType4KindE0ELNS_15FloatRoundStyleE2ESJ_EENS1_15EpilogueDefaultEEEEEvvEEEEvNT_6ParamsE,@function
        .size           _ZN7cutlass13device_kernelINS_4gemm6kernel13GemmUniversalIN4cute5tupleIJiiiiEEENS1_10collective13CollectiveMmaINS1_37MainloopSm90TmaGmmaWarpSpecializedFP8ILi37ENS5_IJNS4_1CILi2EEENSA_ILi1EEESC_EEENS1_32KernelTmaWarpSpecializedPingpongEEENS5_IJNSA_ILi64EEENSA_ILi32EEESG_EEENS_12float_e4m3_tENS5_IJlSC_lEEESJ_SK_NS4_8TiledMMAINS4_8MMA_AtomIJNS4_4SM904GMMA30MMA_64x32x32_F32E4M3E4M3_SS_TNILNSO_7ScaleInE1ELSQ_1EEEEEENS4_6LayoutINS5_IJSC_SC_SC_EEENS5_IJNSA_ILi0EEESV_SV_EEEEENS5_IJNS4_10UnderscoreESY_SY_EEEEENS4_13SM90_TMA_LOADENS4_14ComposedLayoutINS4_7SwizzleILi2ELi4ELi3EEENS4_18smem_ptr_flag_bitsILi8EEENST_INS5_IJNSA_ILi8EEESG_EEENS5_IJSG_SC_EEEEEEEvNS4_8identityENS4_23SM90_TMA_LOAD_MULTICASTES1B_vS1C_EENS_8epilogue10collective6detail29Sm90TmaWarpSpecializedAdapterINS1G_15DefaultEpilogueISJ_SK_SK_NS1F_6thread17LinearCombinationISJ_Li1EffLNS1K_9ScaleType4KindE0ELNS_15FloatRoundStyleE2ESJ_EENS1_15EpilogueDefaultEEEEEvvEEEEvNT_6ParamsE,(.L_x_181 - _ZN7cutlass13device_kernelINS_4gemm6kernel13GemmUniversalIN4cute5tupleIJiiiiEEENS1_10collective13CollectiveMmaINS1_37MainloopSm90TmaGmmaWarpSpecializedFP8ILi37ENS5_IJNS4_1CILi2EEENSA_ILi1EEESC_EEENS1_32KernelTmaWarpSpecializedPingpongEEENS5_IJNSA_ILi64EEENSA_ILi32EEESG_EEENS_12float_e4m3_tENS5_IJlSC_lEEESJ_SK_NS4_8TiledMMAINS4_8MMA_AtomIJNS4_4SM904GMMA30MMA_64x32x32_F32E4M3E4M3_SS_TNILNSO_7ScaleInE1ELSQ_1EEEEEENS4_6LayoutINS5_IJSC_SC_SC_EEENS5_IJNSA_ILi0EEESV_SV_EEEEENS5_IJNS4_10UnderscoreESY_SY_EEEEENS4_13SM90_TMA_LOADENS4_14ComposedLayoutINS4_7SwizzleILi2ELi4ELi3EEENS4_18smem_ptr_flag_bitsILi8EEENST_INS5_IJNSA_ILi8EEESG_EEENS5_IJSG_SC_EEEEEEEvNS4_8identityENS4_23SM90_TMA_LOAD_MULTICASTES1B_vS1C_EENS_8epilogue10collective6detail29Sm90TmaWarpSpecializedAdapterINS1G_15DefaultEpilogueISJ_SK_SK_NS1F_6thread17LinearCombinationISJ_Li1EffLNS1K_9ScaleType4KindE0ELNS_15FloatRoundStyleE2ESJ_EENS1_15EpilogueDefaultEEEEEvvEEEEvNT_6ParamsE)
        .other          _ZN7cutlass13device_kernelINS_4gemm6kernel13GemmUniversalIN4cute5tupleIJiiiiEEENS1_10collective13CollectiveMmaINS1_37MainloopSm90TmaGmmaWarpSpecializedFP8ILi37ENS5_IJNS4_1CILi2EEENSA_ILi1EEESC_EEENS1_32KernelTmaWarpSpecializedPingpongEEENS5_IJNSA_ILi64EEENSA_ILi32EEESG_EEENS_12float_e4m3_tENS5_IJlSC_lEEESJ_SK_NS4_8TiledMMAINS4_8MMA_AtomIJNS4_4SM904GMMA30MMA_64x32x32_F32E4M3E4M3_SS_TNILNSO_7ScaleInE1ELSQ_1EEEEEENS4_6LayoutINS5_IJSC_SC_SC_EEENS5_IJNSA_ILi0EEESV_SV_EEEEENS5_IJNS4_10UnderscoreESY_SY_EEEEENS4_13SM90_TMA_LOADENS4_14ComposedLayoutINS4_7SwizzleILi2ELi4ELi3EEENS4_18smem_ptr_flag_bitsILi8EEENST_INS5_IJNSA_ILi8EEESG_EEENS5_IJSG_SC_EEEEEEEvNS4_8identityENS4_23SM90_TMA_LOAD_MULTICASTES1B_vS1C_EENS_8epilogue10collective6detail29Sm90TmaWarpSpecializedAdapterINS1G_15DefaultEpilogueISJ_SK_SK_NS1F_6thread17LinearCombinationISJ_Li1EffLNS1K_9ScaleType4KindE0ELNS_15FloatRoundStyleE2ESJ_EENS1_15EpilogueDefaultEEEEEvvEEEEvNT_6ParamsE,@"STO_CUDA_ENTRY STV_DEFAULT"
_ZN7cutlass13device_kernelINS_4gemm6kernel13GemmUniversalIN4cute5tupleIJiiiiEEENS1_10collective13CollectiveMmaINS1_37MainloopSm90TmaGmmaWarpSpecializedFP8ILi37ENS5_IJNS4_1CILi2EEENSA_ILi1EEESC_EEENS1_32KernelTmaWarpSpecializedPingpongEEENS5_IJNSA_ILi64EEENSA_ILi32EEESG_EEENS_12float_e4m3_tENS5_IJlSC_lEEESJ_SK_NS4_8TiledMMAINS4_8MMA_AtomIJNS4_4SM904GMMA30MMA_64x32x32_F32E4M3E4M3_SS_TNILNSO_7ScaleInE1ELSQ_1EEEEEENS4_6LayoutINS5_IJSC_SC_SC_EEENS5_IJNSA_ILi0EEESV_SV_EEEEENS5_IJNS4_10UnderscoreESY_SY_EEEEENS4_13SM90_TMA_LOADENS4_14ComposedLayoutINS4_7SwizzleILi2ELi4ELi3EEENS4_18smem_ptr_flag_bitsILi8EEENST_INS5_IJNSA_ILi8EEESG_EEENS5_IJSG_SC_EEEEEEEvNS4_8identityENS4_23SM90_TMA_LOAD_MULTICASTES1B_vS1C_EENS_8epilogue10collective6detail29Sm90TmaWarpSpecializedAdapterINS1G_15DefaultEpilogueISJ_SK_SK_NS1F_6thread17LinearCombinationISJ_Li1EffLNS1K_9ScaleType4KindE0ELNS_15FloatRoundStyleE2ESJ_EENS1_15EpilogueDefaultEEEEEvvEEEEvNT_6ParamsE:
[----:B------:R-:W-:Y:S01]  /*0000*/  LDC R1, c[0x0][0x28] ;  /* 0x00000a00ff017b82 */ /* 0x000fe20000000800 */
[----:B------:R-:W0:Y:S01]  /*0010*/  S2R R12, SR_TID.X ;  /* 0x00000000000c7919 */ /* 0x000e220000002100 */
[----:B------:R-:W-:Y:S01]  /*0020*/  ELECT P0, URZ, PT ;  /* 0x00000000003f782f */ /* 0x000fe20003800000 */
[----:B------:R-:W-:Y:S01]  /*0030*/  BSSY B0, `(.L_x_0) ;  /* 0x000000f000007945 */ /* 0x000fe20003800000 */
[--C-:B0-----:R-:W-:Y:S02]  /*0040*/  SHF.R.U32.HI R0, RZ, 0x5, R12.reuse ;  /* 0x00000005ff007819 */ /* 0x101fe4000001160c */
[----:B------:R-:W-:-:S03]  /*0050*/  SHF.R.U32.HI R4, RZ, 0x7, R12 ;  /* 0x00000007ff047819 */ /* 0x000fc6000001160c */
[----:B------:R-:W0:Y:S04]  /*0060*/  SHFL.IDX PT, R2, R0, RZ, 0x1f ;  /* 0x00001fff00027589 */ /* 0x000e2800000e0000 */
[----:B------:R1:W2:Y:S01]  /*0070*/  SHFL.IDX PT, R5, R4, RZ, 0x1f ;  /* 0x00001fff04057589 */ /* 0x0002a200000e0000 */
[----:B0-----:R-:W-:-:S13]  /*0080*/  ISETP.NE.OR P0, PT, R2, RZ, !P0 ;  /* 0x000000ff0200720c */ /* 0x001fda0004705670 */
[----:B-12---:R-:W-:Y:S05]  /*0090*/  @P0 BRA `(.L_x_1) ;  /* 0x0000000000200947 */ /* 0x006fea0003800000 */
[----:B------:R-:W-:Y:S02]  /*00a0*/  ULDC.64 UR4, c[0x0][0x198] ;  /* 0x0000660000047ab9 */ /* 0x000fe40000000a00 */
[----:B------:R-:W-:Y:S02]  /*00b0*/  UIADD3 UR6, UP0, UR4, 0xf0, URZ ;  /* 0x000000f004067890 */ /* 0x000fe4000ff1e03f */
[----:B------:R-:W-:Y:S02]  /*00c0*/  UIADD3 UR4, UP1, UR4, 0x1f0, URZ ;  /* 0x000001f004047890 */ /* 0x000fe4000ff3e03f */
[----:B------:R-:W-:Y:S02]  /*00d0*/  UIADD3.X UR7, URZ, UR5, URZ, UP0, !UPT ;  /* 0x000000053f077290 */ /* 0x000fe400087fe43f */
[----:B------:R-:W-:-:S07]  /*00e0*/  UIADD3.X UR5, URZ, UR5, URZ, UP1, !UPT ;  /* 0x000000053f057290 */ /* 0x000fce0008ffe43f */
[----:B------:R0:W-:Y:S02]  /*00f0*/  UTMACCTL.PF [UR6] ;  /* 0x00000000060079b9 */ /* 0x0001e40008040000 */
[----:B------:R0:W-:Y:S02]  /*0100*/  UTMACCTL.PF [UR4] ;  /* 0x00000000040079b9 */ /* 0x0001e40008040000 */
[----:B0-----:R-:W-:Y:S01]  /*0110*/  NOP ;  /* 0x0000000000007918 */ /* 0x001fe20000000000 */
.L_x_1:
[----:B------:R-:W-:Y:S05]  /*0120*/  BSYNC B0 ;  /* 0x0000000000007941 */ /* 0x000fea0003800000 */
.L_x_0:
[----:B------:R-:W0:Y:S02]  /*0130*/  SHFL.IDX PT, R6, R0, RZ, 0x1f ;  /* 0x00001fff00067589 */ /* 0x000e2400000e0000 */
[----:B0-----:R-:W-:-:S13]  /*0140*/  ISETP.NE.AND P0, PT, R6, RZ, PT ;  /* 0x000000ff0600720c */ /* 0x001fda0003f05270 */
[----:B------:R-:W-:Y:S05]  /*0150*/  @P0 BRA `(.L_x_2) ;  /* 0x00000004006c0947 */ /* 0x000fea0003800000 */
[----:B------:R-:W-:Y:S01]  /*0160*/  ELECT P0, URZ, PT ;  /* 0x00000000003f782f */ /* 0x000fe20003800000 */
[----:B------:R-:W-:-:S12]  /*0170*/  BSSY B0, `(.L_x_2) ;  /* 0x0000059000007945 */ /* 0x000fd80003800000 */
[----:B------:R-:W-:Y:S05]  /*0180*/  @!P0 BRA `(.L_x_3) ;  /* 0x00000004005c8947 */ /* 0x000fea0003800000 */
[----:B------:R-:W0:Y:S01]  /*0190*/  S2UR UR8, SR_CgaCtaId ;  /* 0x00000000000879c3 */ /* 0x000e220000008800 */
[----:B------:R-:W-:Y:S01]  /*01a0*/  UMOV UR4, 0x400 ;  /* 0x0000040000047882 */ /* 0x000fe20000000000 */
[----:B------:R-:W-:Y:S01]  /*01b0*/  UMOV UR5, 0x1 ;  /* 0x0000000100057882 */ /* 0x000fe20000000000 */
[----:B------:R-:W-:Y:S02]  /*01c0*/  UMOV UR6, 0x2 ;  /* 0x0000000200067882 */ /* 0x000fe40000000000 */
[----:B------:R-:W-:-:S04]  /*01d0*/  UIADD3 UR6, -UR6, 0x100000, URZ ;  /* 0x0010000006067890 */ /* 0x000fc8000fffe13f */
[----:B------:R-:W-:Y:S02]  /*01e0*/  USHF.L.U32 UR7, UR6, 0xb, URZ ;  /* 0x0000000b06077899 */ /* 0x000fe4000800063f */
[----:B------:R-:W-:Y:S02]  /*01f0*/  USHF.L.U32 UR6, UR6, 0x1, URZ ;  /* 0x0000000106067899 */ /* 0x000fe4000800063f */
[----:B0-----:R-:W-:Y:S02]  /*0200*/  ULEA UR8, UR8, UR4, 0x18 ;  /* 0x0000000408087291 */ /* 0x001fe4000f8ec03f */
[----:B------:R-:W-:-:S04]  /*0210*/  UIADD3 UR4, -UR5, 0x100000, URZ ;  /* 0x0010000005047890 */ /* 0x000fc8000fffe13f */
[----:B------:R-:W-:Y:S02]  /*0220*/  USHF.L.U32 UR5, UR4, 0xb, URZ ;  /* 0x0000000b04057899 */ /* 0x000fe4000800063f */
[----:B------:R-:W-:Y:S01]  /*0230*/  USHF.L.U32 UR4, UR4, 0x1, URZ ;  /* 0x0000000104047899 */ /* 0x000fe2000800063f */
[----:B------:R-:W0:Y:S11]  /*0240*/  FENCE.VIEW.ASYNC.S ;  /* 0x00000000000073c6 */ /* 0x000e360000000000 */
[----:B0-----:R0:W1:Y:S01]  /*0250*/  SYNCS.EXCH.64 URZ, [UR8], UR4 ;  /* 0x00000004083f75b2 */ /* 0x0010620008000100 */
[----:B------:R0:W2:Y:S01]  /*0260*/  SYNCS.EXCH.64 URZ, [UR8+0x128], UR6 ;  /* 0x00012806083f75b2 */ /* 0x0000a20008000100 */
[----:B------:R0:W3:Y:S01]  /*0270*/  SYNCS.EXCH.64 URZ, [UR8+0x8], UR4 ;  /* 0x00000804083f75b2 */ /* 0x0000e20008000100 */
[----:B------:R0:W4:Y:S01]  /*0280*/  SYNCS.EXCH.64 URZ, [UR8+0x130], UR6 ;  /* 0x00013006083f75b2 */ /* 0x0001220008000100 */
[----:B------:R0:W0:Y:S01]  /*0290*/  SYNCS.EXCH.64 URZ, [UR8+0x10], UR4 ;  /* 0x00001004083f75b2 */ /* 0x0000220008000100 */
        /* <DEDUP_REMOVED lines=69> */
[----:B-1234-:R-:W-:Y:S01]  /*06f0*/  NOP ;  /* 0x0000000000007918 */ /* 0x01efe20000000000 */
.L_x_3:
[----:B0-----:R-:W-:Y:S05]  /*0700*/  BSYNC B0 ;  /* 0x0000000000007941 */ /* 0x001fea0003800000 */
.L_x_2:
[----:B------:R-:W0:Y:S01]  /*0710*/  SHFL.IDX PT, R9, R0, RZ, 0x1f ;  /* 0x00001fff00097589 */ /* 0x000e2200000e0000 */
[----:B------:R-:W1:Y:S01]  /*0720*/  S2UR UR12, SR_CTAID.X ;  /* 0x00000000000c79c3 */ /* 0x000e620000002500 */
[----:B------:R-:W-:Y:S02]  /*0730*/  SHF.R.S32.HI R3, RZ, 0x1f, R12 ;  /* 0x0000001fff037819 */ /* 0x000fe4000001140c */
[----:B------:R-:W-:Y:S01]  /*0740*/  ELECT P0, URZ, PT ;  /* 0x00000000003f782f */ /* 0x000fe20003800000 */
[----:B------:R-:W2:Y:S01]  /*0750*/  SHFL.IDX PT, R8, R0, RZ, 0x1f ;  /* 0x00001fff00087589 */ /* 0x000ea200000e0000 */
[----:B------:R-:W-:Y:S01]  /*0760*/  ULDC UR4, c[0x0][0x150] ;  /* 0x0000540000047ab9 */ /* 0x000fe20000000800 */
[----:B------:R-:W-:Y:S02]  /*0770*/  LEA.HI R3, R3, R12, RZ, 0x7 ;  /* 0x0000000c03037211 */ /* 0x000fe400078f38ff */
[----:B------:R-:W-:Y:S01]  /*0780*/  ELECT P1, URZ, PT ;  /* 0x00000000003f782f */ /* 0x000fe20003820000 */
[----:B------:R-:W3:Y:S01]  /*0790*/  S2R R14, SR_CTAID.Y ;  /* 0x00000000000e7919 */ /* 0x000ee20000002600 */
[----:B------:R-:W4:Y:S01]  /*07a0*/  LDC R11, c[0x0][0x140] ;  /* 0x00005000ff0b7b82 */ /* 0x000f220000000800 */
[----:B------:R-:W-:Y:S01]  /*07b0*/  LOP3.LUT R3, R3, 0xffffff80, RZ, 0xc0, !PT ;  /* 0xffffff8003037812 */ /* 0x000fe200078ec0ff */
[----:B------:R-:W-:Y:S01]  /*07c0*/  UMOV UR11, 0x80 ;  /* 0x00000080000b7882 */ /* 0x000fe20000000000 */
[----:B------:R-:W5:Y:S01]  /*07d0*/  SHFL.IDX PT, R4, R4, RZ, 0x1f ;  /* 0x00001fff04047589 */ /* 0x000f6200000e0000 */
[----:B------:R-:W-:Y:S01]  /*07e0*/  NOP ;  /* 0x0000000000007918 */ /* 0x000fe20000000000 */
[----:B------:R-:W-:Y:S01]  /*07f0*/  NOP ;  /* 0x0000000000007918 */ /* 0x000fe20000000000 */
[----:B------:R-:W-:Y:S01]  /*0800*/  IMAD.IADD R7, R12, 0x1, -R3 ;  /* 0x000000010c077824 */ /* 0x000fe200078e0a03 */
[C---:B------:R-:W-:Y:S01]  /*0810*/  ISETP.NE.AND P4, PT, R5.reuse, RZ, PT ;  /* 0x000000ff0500720c */ /* 0x040fe20003f85270 */
[----:B------:R-:W5:Y:S01]  /*0820*/  LDC R16, c[0x0][0x144] ;  /* 0x00005100ff107b82 */ /* 0x000f620000000800 */
[----:B------:R-:W-:-:S02]  /*0830*/  VIADD R40, R5, 0xffffffff ;  /* 0xffffffff05287836 */ /* 0x000fc40000000000 */
[----:B------:R-:W-:-:S03]  /*0840*/  SHF.R.S32.HI R18, RZ, 0x1f, R7 ;  /* 0x0000001fff127819 */ /* 0x000fc60000011407 */
[----:B------:R-:W-:Y:S02]  /*0850*/  ISETP.GE.U32.AND P6, PT, R40, 0x2, PT ;  /* 0x000000022800780c */ /* 0x000fe40003fc6070 */
[----:B0-----:R-:W-:Y:S01]  /*0860*/  ISETP.NE.OR P0, PT, R9, RZ, !P0 ;  /* 0x000000ff0900720c */ /* 0x001fe20004705670 */
[----:B------:R-:W0:Y:S01]  /*0870*/  LDC R25, c[0x0][0x148] ;  /* 0x00005200ff197b82 */ /* 0x000e220000000800 */
[----:B-1----:R-:W-:Y:S02]  /*0880*/  I2FP.F32.U32 R9, UR12 ;  /* 0x0000000c00097c45 */ /* 0x002fe40008201000 */
[----:B------:R-:W-:Y:S02]  /*0890*/  LEA.HI R3, R18, R7, RZ, 0x3 ;  /* 0x0000000712037211 */ /* 0x000fe400078f18ff */
[----:B--2---:R-:W-:Y:S01]  /*08a0*/  ISETP.NE.OR P1, PT, R8, RZ, !P1 ;  /* 0x000000ff0800720c */ /* 0x004fe20004f25670 */
[----:B------:R-:W-:Y:S01]  /*08b0*/  FMUL R13, R9, UR4 ;  /* 0x00000004090d7c20 */ /* 0x000fe20008400000 */
[--C-:B------:R-:W-:Y:S01]  /*08c0*/  SHF.R.S32.HI R0, RZ, 0x3, R3.reuse ;  /* 0x00000003ff007819 */ /* 0x100fe20000011403 */
[----:B------:R-:W-:Y:S01]  /*08d0*/  ULDC UR4, c[0x0][0x154] ;  /* 0x0000550000047ab9 */ /* 0x000fe20000000800 */
[----:B------:R-:W-:-:S02]  /*08e0*/  SHF.R.S32.HI R3, RZ, 0x1f, R3 ;  /* 0x0000001fff037819 */ /* 0x000fc40000011403 */
[----:B------:R-:W-:Y:S01]  /*08f0*/  SHF.R.S32.HI R9, RZ, 0x1f, R6 ;  /* 0x0000001fff097819 */ /* 0x000fe20000011406 */
[----:B------:R-:W1:Y:S01]  /*0900*/  F2I.U32.TRUNC.NTZ R13, R13 ;  /* 0x0000000d000d7305 */ /* 0x000e62000020f000 */
[----:B------:R-:W-:Y:S01]  /*0910*/  LEA.HI R8, R3, R0, RZ, 0x2 ;  /* 0x0000000003087211 */ /* 0x000fe200078f10ff */
[----:B------:R-:W-:Y:S01]  /*0920*/  VOTEU.ALL UP1, P0 ;  /* 0x00000000003f7886 */ /* 0x000fe20000020000 */
[----:B------:R-:W-:Y:S01]  /*0930*/  LEA.HI R10, R9, R6, RZ, 0x2 ;  /* 0x00000006090a7211 */ /* 0x000fe200078f10ff */
[----:B------:R-:W-:Y:S01]  /*0940*/  VOTEU.ALL UP0, P0 ;  /* 0x00000000003f7886 */ /* 0x000fe20000000000 */
[----:B----4-:R-:W-:Y:S01]  /*0950*/  ISETP.EQ.U32.AND P3, PT, R11, 0x1, PT ;  /* 0x000000010b00780c */ /* 0x010fe20003f62070 */
[----:B------:R-:W-:Y:S01]  /*0960*/  VOTEU.ALL UP2, P1 ;  /* 0x00000000003f7886 */ /* 0x000fe20000840000 */
[----:B------:R-:W-:Y:S01]  /*0970*/  SHF.R.S32.HI R3, RZ, 0x1f, R2 ;  /* 0x0000001fff037819 */ /* 0x000fe20000011402 */
[----:B------:R-:W2:Y:S01]  /*0980*/  @!UP1 S2UR UR7, SR_CgaCtaId ;  /* 0x00000000000799c3 */ /* 0x000ea20000008800 */
[----:B------:R-:W-:Y:S01]  /*0990*/  LOP3.LUT R9, R8, 0xfffffffc, RZ, 0xc0, !PT ;  /* 0xfffffffc08097812 */ /* 0x000fe200078ec0ff */
[----:B------:R-:W-:Y:S01]  /*09a0*/  @!UP1 UMOV UR6, 0x400 ;  /* 0x0000040000069882 */ /* 0x000fe20000000000 */
[----:B------:R-:W-:Y:S01]  /*09b0*/  LOP3.LUT R11, R10, 0x3ffffffc, RZ, 0xc0, !PT ;  /* 0x3ffffffc0a0b7812 */ /* 0x000fe200078ec0ff */
[----:B------:R-:W-:Y:S01]  /*09c0*/  @!UP2 UMOV UR9, 0x400 ;  /* 0x000004000009a882 */ /* 0x000fe20000000000 */
[----:B------:R-:W-:Y:S01]  /*09d0*/  LEA.HI R3, R3, R2, RZ, 0x2 ;  /* 0x0000000203037211 */ /* 0x000fe200078f10ff */
[----:B------:R-:W-:Y:S01]  /*09e0*/  IMAD.IADD R9, R0, 0x1, -R9 ;  /* 0x0000000100097824 */ /* 0x000fe200078e0a09 */
[----:B------:R-:W-:Y:S01]  /*09f0*/  VOTEU.ALL UP3, P1 ;  /* 0x00000000003f7886 */ /* 0x000fe20000860000 */
[----:B------:R-:W-:Y:S01]  /*0a00*/  IMAD.IADD R6, R6, 0x1, -R11 ;  /* 0x0000000106067824 */ /* 0x000fe200078e0a0b */
[----:B------:R-:W-:Y:S01]  /*0a10*/  LOP3.LUT R3, R3, 0xfffffffc, RZ, 0xc0, !PT ;  /* 0xfffffffc03037812 */ /* 0x000fe200078ec0ff */
[----:B------:R-:W4:Y:S01]  /*0a20*/  @!UP2 S2UR UR10, SR_CgaCtaId ;  /* 0x00000000000aa9c3 */ /* 0x000f220000008800 */
[----:B-1----:R-:W-:Y:S01]  /*0a30*/  IMAD.MOV R13, RZ, RZ, -R13 ;  /* 0x000000ffff0d7224 */ /* 0x002fe200078e0a0d */
[----:B------:R-:W-:Y:S01]  /*0a40*/  VOTEU.ALL UP4, P1 ;  /* 0x00000000003f7886 */ /* 0x000fe20000880000 */
[----:B------:R-:W-:Y:S01]  /*0a50*/  IMAD R6, R6, 0x4, R9 ;  /* 0x0000000406067824 */ /* 0x000fe200078e0209 */
[----:B------:R-:W-:Y:S01]  /*0a60*/  VOTEU.ALL UP5, P1 ;  /* 0x00000000003f7886 */ /* 0x000fe200008a0000 */
[----:B------:R-:W-:Y:S01]  /*0a70*/  IMAD.IADD R19, R2, 0x1, -R3 ;  /* 0x0000000102137824 */ /* 0x000fe200078e0a03 */
[----:B---3--:R-:W-:Y:S01]  /*0a80*/  I2FP.F32.U32 R2, R14 ;  /* 0x0000000e00027245 */ /* 0x008fe20000201000 */
[----:B-----5:R-:W-:Y:S01]  /*0a90*/  IMAD R24, R16, R13, UR12 ;  /* 0x0000000c10187e24 */ /* 0x020fe2000f8e020d */
[C---:B------:R-:W-:Y:S01]  /*0aa0*/  LEA.HI R0, R6.reuse, R6, RZ, 0x1 ;  /* 0x0000000606007211 */ /* 0x040fe200078f08ff */
[----:B------:R-:W-:Y:S01]  /*0ab0*/  IMAD.SHL.U32 R11, R6, 0x4, RZ ;  /* 0x00000004060b7824 */ /* 0x000fe200078e00ff */
[----:B------:R-:W-:Y:S01]  /*0ac0*/  R2UR UR15, R4 ;  /* 0x00000000040f72ca */ /* 0x000fe200000e0000 */
[----:B------:R-:W-:Y:S01]  /*0ad0*/  FMUL R2, R2, UR4 ;  /* 0x0000000402027c20 */ /* 0x000fe20008400000 */
[----:B------:R-:W-:Y:S01]  /*0ae0*/  LOP3.LUT R3, R0, 0xfffffffe, RZ, 0xc0, !PT ;  /* 0xfffffffe00037812 */ /* 0x000fe200078ec0ff */
[----:B------:R-:W-:Y:S01]  /*0af0*/  UMOV UR4, 0x20 ;  /* 0x0000002000047882 */ /* 0x000fe20000000000 */
[----:B--2---:R-:W-:Y:S01]  /*0b00*/  @!UP1 ULEA UR8, UR7, UR6, 0x18 ;  /* 0x0000000607089291 */ /* 0x004fe2000f8ec03f */
[----:B------:R-:W-:Y:S01]  /*0b10*/  LOP3.LUT R11, R6, 0xc, R11, 0x78, !PT ;  /* 0x0000000c060b7812 */ /* 0x000fe200078e780b */
[----:B------:R-:W-:-:S04]  /*0b20*/  @!UP1 UIADD3 UR4, -UR4, 0x100000, URZ ;  /* 0x0010000004049890 */ /* 0x000fc8000fffe13f */
[----:B------:R-:W-:Y:S02]  /*0b30*/  @!UP1 USHF.L.U32 UR5, UR4, 0xb, URZ ;  /* 0x0000000b04059899 */ /* 0x000fe4000800063f */
[----:B------:R-:W-:Y:S01]  /*0b40*/  @!UP1 USHF.L.U32 UR4, UR4, 0x1, URZ ;  /* 0x0000000104049899 */ /* 0x000fe2000800063f */
[----:B------:R-:W-:Y:S01]  /*0b50*/  IMAD.IADD R3, R6, 0x1, -R3 ;  /* 0x0000000106037824 */ /* 0x000fe200078e0a03 */
[----:B------:R-:W1:Y:S01]  /*0b60*/  F2I.U32.TRUNC.NTZ R2, R2 ;  /* 0x0000000200027305 */ /* 0x000e62000020f000 */
[----:B------:R-:W-:-:S04]  /*0b70*/  @!UP2 UIADD3 UR6, -UR11, 0x100000, URZ ;  /* 0x001000000b06a890 */ /* 0x000fc8000fffe13f */
[----:B------:R-:W-:Y:S02]  /*0b80*/  @!UP2 USHF.L.U32 UR7, UR6, 0xb, URZ ;  /* 0x0000000b0607a899 */ /* 0x000fe4000800063f */
[----:B------:R-:W-:Y:S01]  /*0b90*/  @!UP2 USHF.L.U32 UR6, UR6, 0x1, URZ ;  /* 0x000000010606a899 */ /* 0x000fe2000800063f */
[----:B------:R-:W-:Y:S01]  /*0ba0*/  IMAD.MOV.U32 R13, RZ, RZ, 0x1 ;  /* 0x00000001ff0d7424 */ /* 0x000fe200078e00ff */
[----:B------:R-:W-:Y:S01]  /*0bb0*/  VOTEU.ALL UP1, P0 ;  /* 0x00000000003f7886 */ /* 0x000fe20000020000 */
[----:B------:R-:W-:Y:S01]  /*0bc0*/  ISETP.NE.AND P2, PT, R3, R24, PT ;  /* 0x000000180300720c */ /* 0x000fe20003f45270 */
[----:B----4-:R-:W-:Y:S01]  /*0bd0*/  @!UP2 ULEA UR9, UR10, UR9, 0x18 ;  /* 0x000000090a09a291 */ /* 0x010fe2000f8ec03f */
[----:B------:R-:W-:Y:S01]  /*0be0*/  LOP3.LUT P0, RZ, R7, 0x7, RZ, 0xc0, !PT ;  /* 0x0000000707ff7812 */ /* 0x000fe2000780c0ff */
[----:B------:R-:W-:Y:S01]  /*0bf0*/  VOTEU.ALL UP2, P1 ;  /* 0x00000000003f7886 */ /* 0x000fe20000840000 */
[----:B------:R-:W-:Y:S01]  /*0c00*/  ISETP.NE.AND P1, PT, R19, 0x3, PT ;  /* 0x000000031300780c */ /* 0x000fe20003f25270 */
[----:B------:R-:W2:Y:S02]  /*0c10*/  FENCE.VIEW.ASYNC.S ;  /* 0x00000000000073c6 */ /* 0x000ea40000000000 */
[----:B--2---:R2:W3:Y:S01]  /*0c20*/  @!UP0 SYNCS.EXCH.64 URZ, [UR8+0x280], UR4 ;  /* 0x00028004083f85b2 */ /* 0x0044e20008000100 */
[----:B------:R-:W-:-:S02]  /*0c30*/  ISETP.LT.U32.AND P0, PT, R11, 0x2, !P0 ;  /* 0x000000020b00780c */ /* 0x000fc40004701070 */
[----:B------:R-:W-:Y:S01]  /*0c40*/  ISETP.EQ.OR P1, PT, R19, RZ, !P1 ;  /* 0x000000ff1300720c */ /* 0x000fe20004f22670 */
[----:B-1----:R-:W-:Y:S01]  /*0c50*/  IMAD.MOV R26, RZ, RZ, -R2 ;  /* 0x000000ffff1a7224 */ /* 0x002fe200078e0a02 */
[----:B------:R-:W-:Y:S02]  /*0c60*/  SEL R2, RZ, 0x1, !P0 ;  /* 0x00000001ff027807 */ /* 0x000fe40004000000 */
[----:B------:R-:W-:Y:S01]  /*0c70*/  @P2 LEA.HI R0, R11, R11, RZ, 0x1 ;  /* 0x0000000b0b002211 */ /* 0x000fe200078f08ff */
[----:B0-----:R-:W-:Y:S01]  /*0c80*/  IMAD R3, R25, R26, R14 ;  /* 0x0000001a19037224 */ /* 0x001fe200078e020e */
[----:B------:R-:W-:Y:S02]  /*0c90*/  ISETP.EQ.AND P1, PT, R5, RZ, P1 ;  /* 0x000000ff0500720c */ /* 0x000fe40000f22270 */
[----:B------:R-:W-:Y:S01]  /*0ca0*/  @P2 SHF.R.S32.HI R0, RZ, 0x1, R0 ;  /* 0x00000001ff002819 */ /* 0x000fe20000011400 */
[----:B------:R2:W0:Y:S03]  /*0cb0*/  @!UP1 SYNCS.EXCH.64 URZ, [UR8+0x288], UR4 ;  /* 0x00028804083f95b2 */ /* 0x0004260008000100 */
[----:B------:R-:W-:Y:S01]  /*0cc0*/  @P2 ISETP.NE.AND P5, PT, R0, R3, PT ;  /* 0x000000030000220c */ /* 0x000fe20003fa5270 */
[----:B------:R-:W-:Y:S01]  /*0cd0*/  NOP ;  /* 0x0000000000007918 */ /* 0x000fe20000000000 */
[----:B------:R-:W-:-:S02]  /*0ce0*/  SEL R0, RZ, 0x1, !P1 ;  /* 0x00000001ff007807 */ /* 0x000fc40004800000 */
[----:B------:R-:W-:Y:S02]  /*0cf0*/  @P2 SEL R13, RZ, 0x1, P5 ;  /* 0x00000001ff0d2807 */ /* 0x000fe40002800000 */
[----:B------:R-:W-:Y:S02]  /*0d00*/  SEL R0, R0, 0x2, P6 ;  /* 0x0000000200007807 */ /* 0x000fe40003000000 */
[----:B------:R-:W-:Y:S01]  /*0d10*/  LOP3.LUT R13, R13, R2, RZ, 0xc0, !PT ;  /* 0x000000020d0d7212 */ /* 0x000fe200078ec0ff */
[----:B------:R2:W1:Y:S01]  /*0d20*/  @!UP2 SYNCS.EXCH.64 URZ, [UR9+0x260], UR6 ;  /* 0x00026006093fa5b2 */ /* 0x0004620008000100 */
[----:B------:R2:W4:Y:S01]  /*0d30*/  @!UP3 SYNCS.EXCH.64 URZ, [UR9+0x268], UR6 ;  /* 0x00026806093fb5b2 */ /* 0x0005220008000100 */
[----:B------:R2:W0:Y:S01]  /*0d40*/  @!UP4 SYNCS.EXCH.64 URZ, [UR9+0x270], UR6 ;  /* 0x00027006093fc5b2 */ /* 0x0004220008000100 */
[----:B------:R2:W0:Y:S01]  /*0d50*/  @!UP5 SYNCS.EXCH.64 URZ, [UR9+0x278], UR6 ;  /* 0x00027806093fd5b2 */ /* 0x0004220008000100 */
[----:B------:R-:W-:Y:S01]  /*0d60*/  NOP ;  /* 0x0000000000007918 */ /* 0x000fe20000000000 */
[----:B--23--:R-:W-:Y:S05]  /*0d70*/  @!P3 BRA `(.L_x_4) ;  /* 0x000000000008b947 */ /* 0x00cfea0003800000 */
[----:B01--4-:R-:W-:Y:S01]  /*0d80*/  UCGABAR_ARV ;  /* 0x00000000000079c7 */ /* 0x013fe20008000000 */
[----:B------:R-:W-:Y:S05]  /*0d90*/  BRA `(.L_x_5) ;  /* 0x0000000000047947 */ /* 0x000fea0003800000 */
.L_x_4:
[----:B01--4-:R-:W-:Y:S01]  /*0da0*/  NOP ;  /* 0x0000000000007918 */ /* 0x013fe20000000000 */
.L_x_5:
[----:B------:R-:W-:Y:S01]  /*0db0*/  ULDC.64 UR4, c[0x0][0x598] ;  /* 0x0001660000047ab9 */ /* 0x000fe20000000a00 */
[----:B------:R-:W-:Y:S01]  /*0dc0*/  ULDC.64 UR20, c[0x0][0x208] ;  /* 0x0000820000147ab9 */ /* 0x000fe20000000a00 */
[----:B------:R-:W-:-:S04]  /*0dd0*/  ISETP.NE.U32.AND P0, PT, RZ, UR4, PT ;  /* 0x00000004ff007c0c */ /* 0x000fc8000bf05070 */
[----:B------:R-:W-:-:S13]  /*0de0*/  ISETP.NE.AND.EX P0, PT, RZ, UR5, PT, P0 ;  /* 0x00000005ff007c0c */ /* 0x000fda000bf05300 */
[----:B------:R-:W-:Y:S05]  /*0df0*/  @!P0 BRA `(.L_x_6) ;  /* 0x00000000001c8947 */ /* 0x000fea0003800000 */
[----:B------:R-:W0:Y:S02]  /*0e00*/  LDC.64 R2, c[0x0][0x598] ;  /* 0x00016600ff027b82 */ /* 0x000e240000000a00 */
[----:B0-----:R-:W2:Y:S02]  /*0e10*/  LDG.E.64 R2, desc[UR20][R2.64] ;  /* 0x0000001402027981 */ /* 0x001ea4000c1e1b00 */
[----:B--2---:R-:W-:-:S04]  /*0e20*/  ISETP.NE.U32.AND P0, PT, R2, RZ, PT ;  /* 0x000000ff0200720c */ /* 0x004fc80003f05070 */
[----:B------:R-:W-:-:S13]  /*0e30*/  ISETP.NE.AND.EX P0, PT, R3, RZ, PT, P0 ;  /* 0x000000ff0300720c */ /* 0x000fda0003f05300 */
[----:B------:R-:W-:Y:S05]  /*0e40*/  @!P0 BRA `(.L_x_6) ;  /* 0x0000000000088947 */ /* 0x000fea0003800000 */
[----:B------:R0:W5:Y:S01]  /*0e50*/  LD.E R16, desc[UR20][R2.64] ;  /* 0x0000001402107980 */ /* 0x000162000c101900 */
[----:B------:R-:W-:Y:S05]  /*0e60*/  BRA `(.L_x_7) ;  /* 0x0000000000207947 */ /* 0x000fea0003800000 */
.L_x_6:
[----:B------:R-:W-:Y:S02]  /*0e70*/  ULDC.64 UR4, c[0x0][0x588] ;  /* 0x0001620000047ab9 */ /* 0x000fe40000000a00 */
[----:B------:R-:W-:-:S04]  /*0e80*/  ISETP.NE.U32.AND P0, PT, RZ, UR4, PT ;  /* 0x00000004ff007c0c */ /* 0x000fc8000bf05070 */
[----:B------:R-:W-:-:S13]  /*0e90*/  ISETP.NE.AND.EX P0, PT, RZ, UR5, PT, P0 ;  /* 0x00000005ff007c0c */ /* 0x000fda000bf05300 */
[----:B------:R-:W-:Y:S05]  /*0ea0*/  @!P0 BRA `(.L_x_8) ;  /* 0x00000000000c8947 */ /* 0x000fea0003800000 */
[----:B------:R-:W0:Y:S02]  /*0eb0*/  LDC.64 R16, c[0x0][0x588] ;  /* 0x00016200ff107b82 */ /* 0x000e240000000a00 */
[----:B0-----:R1:W5:Y:S01]  /*0ec0*/  LDG.E R16, desc[UR20][R16.64] ;  /* 0x0000001410107981 */ /* 0x001362000c1e1900 */
[----:B------:R-:W-:Y:S05]  /*0ed0*/  BRA `(.L_x_7) ;  /* 0x0000000000047947 */ /* 0x000fea0003800000 */
.L_x_8:
[----:B------:R-:W2:Y:S02]  /*0ee0*/  LDC R16, c[0x0][0x580] ;  /* 0x00016000ff107b82 */ /* 0x000ea40000000800 */
.L_x_7:
[----:B------:R-:W-:Y:S02]  /*0ef0*/  ULDC.64 UR4, c[0x0][0x5a0] ;  /* 0x0001680000047ab9 */ /* 0x000fe40000000a00 */
[----:B------:R-:W-:-:S04]  /*0f00*/  ISETP.NE.U32.AND P0, PT, RZ, UR4, PT ;  /* 0x00000004ff007c0c */ /* 0x000fc8000bf05070 */
[----:B------:R-:W-:-:S13]  /*0f10*/  ISETP.NE.AND.EX P0, PT, RZ, UR5, PT, P0 ;  /* 0x00000005ff007c0c */ /* 0x000fda000bf05300 */
[----:B------:R-:W-:Y:S05]  /*0f20*/  @!P0 BRA `(.L_x_9) ;  /* 0x00000000001c8947 */ /* 0x000fea0003800000 */
[----:B0-----:R-:W0:Y:S02]  /*0f30*/  LDC.64 R2, c[0x0][0x5a0] ;  /* 0x00016800ff027b82 */ /* 0x001e240000000a00 */
[----:B0-----:R-:W3:Y:S02]  /*0f40*/  LDG.E.64 R2, desc[UR20][R2.64] ;  /* 0x0000001402027981 */ /* 0x001ee4000c1e1b00 */
[----:B---3--:R-:W-:-:S04]  /*0f50*/  ISETP.NE.U32.AND P0, PT, R2, RZ, PT ;  /* 0x000000ff0200720c */ /* 0x008fc80003f05070 */
[----:B------:R-:W-:-:S13]  /*0f60*/  ISETP.NE.AND.EX P0, PT, R3, RZ, PT, P0 ;  /* 0x000000ff0300720c */ /* 0x000fda0003f05300 */
[----:B------:R-:W-:Y:S05]  /*0f70*/  @!P0 BRA `(.L_x_9) ;  /* 0x0000000000088947 */ /* 0x000fea0003800000 */
[----:B-1----:R0:W5:Y:S01]  /*0f80*/  LD.E R17, desc[UR20][R2.64] ;  /* 0x0000001402117980 */ /* 0x002162000c101900 */
[----:B------:R-:W-:Y:S05]  /*0f90*/  BRA `(.L_x_10) ;  /* 0x0000000000207947 */ /* 0x000fea0003800000 */
.L_x_9:
[----:B------:R-:W-:Y:S02]  /*0fa0*/  ULDC.64 UR4, c[0x0][0x590] ;  /* 0x0001640000047ab9 */ /* 0x000fe40000000a00 */
[----:B------:R-:W-:-:S04]  /*0fb0*/  ISETP.NE.U32.AND P0, PT, RZ, UR4, PT ;  /* 0x00000004ff007c0c */ /* 0x000fc8000bf05070 */
[----:B------:R-:W-:-:S13]  /*0fc0*/  ISETP.NE.AND.EX P0, PT, RZ, UR5, PT, P0 ;  /* 0x00000005ff007c0c */ /* 0x000fda000bf05300 */
[----:B------:R-:W-:Y:S05]  /*0fd0*/  @!P0 BRA `(.L_x_11) ;  /* 0x00000000000c8947 */ /* 0x000fea0003800000 */
[----:B0-----:R-:W1:Y:S02]  /*0fe0*/  LDC.64 R2, c[0x0][0x590] ;  /* 0x00016400ff027b82 */ /* 0x001e640000000a00 */
[----:B-1----:R1:W5:Y:S01]  /*0ff0*/  LDG.E R17, desc[UR20][R2.64] ;  /* 0x0000001402117981 */ /* 0x002362000c1e1900 */
[----:B------:R-:W-:Y:S05]  /*1000*/  BRA `(.L_x_10) ;  /* 0x0000000000047947 */ /* 0x000fea0003800000 */
.L_x_11:
[----:B-1----:R-:W3:Y:S02]  /*1010*/  LDC R17, c[0x0][0x584] ;  /* 0x00016100ff117b82 */ /* 0x002ee40000000800 */
.L_x_10:
[----:B01----:R-:W0:Y:S01]  /*1020*/  LDC R2, c[0x0][0x65c] ;  /* 0x00019700ff027b82 */ /* 0x003e220000000800 */
[----:B------:R-:W-:Y:S01]  /*1030*/  ULDC UR8, c[0x0][0x28c] ;  /* 0x0000a30000087ab9 */ /* 0x000fe20000000800 */
[----:B------:R-:W-:Y:S01]  /*1040*/  ISETP.NE.AND P0, PT, R5, 0x2, PT ;  /* 0x000000020500780c */ /* 0x000fe20003f05270 */
[----:B------:R-:W-:Y:S01]  /*1050*/  UIADD3 UR8, UR8, 0x3f, URZ ;  /* 0x0000003f08087890 */ /* 0x000fe2000fffe03f */
[----:B------:R-:W-:Y:S01]  /*1060*/  UMOV UR5, URZ ;  /* 0x0000003f00057c82 */ /* 0x000fe20008000000 */
[----:B------:R-:W-:Y:S02]  /*1070*/  UMOV UR4, URZ ;  /* 0x0000003f00047c82 */ /* 0x000fe40008000000 */
[----:B------:R-:W-:-:S04]  /*1080*/  USHF.R.S32.HI UR9, URZ, 0x1f, UR8 ;  /* 0x0000001f3f097899 */ /* 0x000fc80008011408 */
[----:B------:R-:W-:-:S04]  /*1090*/  ULEA.HI UR9, UR9, UR8, URZ, 0x6 ;  /* 0x0000000809097291 */ /* 0x000fc8000f8f303f */
[----:B------:R-:W-:Y:S01]  /*10a0*/  USHF.R.S32.HI UR13, URZ, 0x6, UR9 ;  /* 0x000000063f0d7899 */ /* 0x000fe20008011409 */
[----:B0-----:R-:W-:Y:S01]  /*10b0*/  ISETP.NE.AND P2, PT, R2, 0x1, PT ;  /* 0x000000010200780c */ /* 0x001fe20003f45270 */
[----:B------:R-:W-:-:S12]  /*10c0*/  IMAD.U32 R2, RZ, RZ, UR12 ;  /* 0x0000000cff027e24 */ /* 0x000fd8000f8e00ff */
[----:B------:R-:W0:Y:S01]  /*10d0*/  @P2 LDC R9, c[0x0][0x10] ;  /* 0x00000400ff092b82 */ /* 0x000e220000000800 */
[----:B------:R-:W-:Y:S02]  /*10e0*/  @P2 IMAD.MOV.U32 R15, RZ, RZ, RZ ;  /* 0x000000ffff0f2224 */ /* 0x000fe400078e00ff */
[----:B------:R-:W-:-:S05]  /*10f0*/  @P2 IMAD.MOV.U32 R3, RZ, RZ, RZ ;  /* 0x000000ffff032224 */ /* 0x000fca00078e00ff */
[----:B------:R-:W1:Y:S01]  /*1100*/  @!P2 LDC R21, c[0x0][0xc] ;  /* 0x00000300ff15ab82 */ /* 0x000e620000000800 */
[----:B------:R-:W-:Y:S01]  /*1110*/  ULDC UR6, c[0x0][0xc] ;  /* 0x0000030000067ab9 */ /* 0x000fe20000000800 */
[----:B------:R-:W-:Y:S02]  /*1120*/  ULDC UR7, c[0x0][0x10] ;  /* 0x0000040000077ab9 */ /* 0x000fe40000000800 */
[----:B------:R-:W-:-:S04]  /*1130*/  UIMAD.WIDE.U32 UR6, UR6, UR7, URZ ;  /* 0x00000007060672a5 */ /* 0x000fc8000f8e003f */
[----:B------:R-:W4:Y:S01]  /*1140*/  LDC R6, c[0x0][0x14] ;  /* 0x00000500ff067b82 */ /* 0x000f220000000800 */
[----:B0-----:R-:W-:-:S04]  /*1150*/  @P2 IMAD.WIDE.U32 R8, R9, UR12, R14 ;  /* 0x0000000c09082c25 */ /* 0x001fc8000f8e000e */
[----:B------:R-:W-:Y:S02]  /*1160*/  @P2 IMAD.IADD R9, R9, 0x1, R3 ;  /* 0x0000000109092824 */ /* 0x000fe400078e0203 */
[----:B------:R-:W-:Y:S02]  /*1170*/  IMAD.MOV.U32 R3, RZ, RZ, RZ ;  /* 0x000000ffff037224 */ /* 0x000fe400078e00ff */
[----:B-1----:R-:W-:-:S04]  /*1180*/  @!P2 IMAD.WIDE.U32 R4, R14, R21, R2 ;  /* 0x000000150e04a225 */ /* 0x002fc800078e0002 */
[----:B------:R-:W-:Y:S02]  /*1190*/  @!P2 IMAD.MOV.U32 R8, RZ, RZ, R4 ;  /* 0x000000ffff08a224 */ /* 0x000fe400078e0004 */
[C---:B----4-:R-:W-:Y:S02]  /*11a0*/  IMAD R21, R6.reuse, UR7, RZ ;  /* 0x0000000706157c24 */ /* 0x050fe4000f8e02ff */
[----:B------:R-:W-:Y:S01]  /*11b0*/  IMAD.WIDE.U32 R2, R6, UR6, RZ ;  /* 0x0000000606027c25 */ /* 0x000fe2000f8e00ff */
[----:B------:R-:W-:-:S03]  /*11c0*/  ULDC.64 UR6, c[0x0][0x650] ;  /* 0x0001940000067ab9 */ /* 0x000fc60000000a00 */
[----:B------:R-:W-:Y:S02]  /*11d0*/  @!P2 IMAD.MOV.U32 R9, RZ, RZ, R5 ;  /* 0x000000ffff09a224 */ /* 0x000fe400078e0005 */
[----:B------:R-:W-:Y:S01]  /*11e0*/  IMAD.IADD R10, R3, 0x1, R21 ;  /* 0x00000001030a7824 */ /* 0x000fe200078e0215 */
[----:B------:R-:W-:Y:S06]  /*11f0*/  @P0 BRA `(.L_x_12) ;  /* 0x0000000000280947 */ /* 0x000fec0003800000 */
[----:B------:R-:W-:Y:S01]  /*1200*/  UIMAD.WIDE.U32 UR4, UR13, -0x45306eb3, URZ ;  /* 0xbacf914d0d0478a5 */ /* 0x000fe2000f8e003f */
[----:B------:R-:W-:Y:S01]  /*1210*/  IADD3 R8, P0, R8, R2, RZ ;  /* 0x0000000208087210 */ /* 0x000fe20007f1e0ff */
[----:B------:R-:W-:Y:S02]  /*1220*/  UISETP.GE.U32.AND UP0, UPT, UR13, 0x25, UPT ;  /* 0x000000250d00788c */ /* 0x000fe4000bf06070 */
[----:B------:R-:W-:Y:S02]  /*1230*/  UIADD3 UR4, -UR5, UR13, URZ ;  /* 0x0000000d05047290 */ /* 0x000fe4000fffe13f */
[----:B------:R-:W-:Y:S02]  /*1240*/  IMAD.X R9, R10, 0x1, R9, P0 ;  /* 0x000000010a097824 */ /* 0x000fe400000e0609 */
[----:B------:R-:W-:-:S04]  /*1250*/  ULEA.HI UR4, UR4, UR5, URZ, 0x1f ;  /* 0x0000000504047291 */ /* 0x000fc8000f8ff83f */
[----:B------:R-:W-:-:S03]  /*1260*/  USHF.R.U32.HI UR5, URZ, 0x5, UR4 ;  /* 0x000000053f057899 */ /* 0x000fc60008011604 */
[----:B------:R-:W-:Y:S01]  /*1270*/  UMOV UR4, URZ ;  /* 0x0000003f00047c82 */ /* 0x000fe20008000000 */
[----:B------:R-:W-:Y:S02]  /*1280*/  @UP0 ULOP3.LUT UR4, UR5, 0x1, URZ, 0xc0, !UPT ;  /* 0x0000000105040892 */ /* 0x000fe4000f8ec03f */
[----:B------:R-:W-:-:S12]  /*1290*/  UIMAD UR5, UR5, -0x25, UR13 ;  /* 0xffffffdb050578a4 */ /* 0x000fd8000f8e020d */
.L_x_12:
[----:B------:R-:W-:Y:S01]  /*12a0*/  ISETP.GE.U32.AND P0, PT, R8, UR6, PT ;  /* 0x0000000608007c0c */ /* 0x000fe2000bf06070 */
[----:B------:R-:W-:Y:S01]  /*12b0*/  IMAD.MOV.U32 R4, RZ, RZ, -0x1 ;  /* 0xffffffffff047424 */ /* 0x000fe200078e00ff */
[----:B------:R-:W-:Y:S01]  /*12c0*/  PRMT R20, RZ, 0x7610, R20 ;  /* 0x00007610ff147816 */ /* 0x000fe20000000014 */
[----:B------:R-:W-:Y:S01]  /*12d0*/  IMAD.MOV.U32 R5, RZ, RZ, -0x1 ;  /* 0xffffffffff057424 */ /* 0x000fe200078e00ff */
[----:B------:R-:W-:Y:S01]  /*12e0*/  ISETP.GE.U32.AND.EX P0, PT, R9, UR7, PT, P0 ;  /* 0x0000000709007c0c */ /* 0x000fe2000bf06100 */
[----:B------:R-:W-:-:S12]  /*12f0*/  IMAD.MOV.U32 R6, RZ, RZ, -0x1 ;  /* 0xffffffffff067424 */ /* 0x000fd800078e00ff */
[----:B------:R-:W-:Y:S05]  /*1300*/  @P0 BRA `(.L_x_13) ;  /* 0x0000000400240947 */ /* 0x000fea0003800000 */
[----:B------:R-:W0:Y:S01]  /*1310*/  LDC.64 R28, c[0x0][0x628] ;  /* 0x00018a00ff1c7b82 */ /* 0x000e220000000a00 */
[----:B------:R-:W-:Y:S02]  /*1320*/  IMAD.MOV.U32 R4, RZ, RZ, R8 ;  /* 0x000000ffff047224 */ /* 0x000fe400078e0008 */
[----:B------:R-:W-:-:S05]  /*1330*/  IMAD.MOV.U32 R5, RZ, RZ, R9 ;  /* 0x000000ffff057224 */ /* 0x000fca00078e0009 */
[----:B------:R-:W1:Y:S08]  /*1340*/  LDC R6, c[0x0][0x630] ;  /* 0x00018c00ff067b82 */ /* 0x000e700000000800 */
[----:B------:R-:W4:Y:S01]  /*1350*/  LDC.64 R30, c[0x0][0x620] ;  /* 0x00018800ff1e7b82 */ /* 0x000f220000000a00 */
[----:B0-----:R-:W-:-:S04]  /*1360*/  ISETP.NE.U32.AND P0, PT, R28, RZ, PT ;  /* 0x000000ff1c00720c */ /* 0x001fc80003f05070 */
[----:B------:R-:W-:-:S13]  /*1370*/  ISETP.NE.AND.EX P0, PT, R29, RZ, PT, P0 ;  /* 0x000000ff1d00720c */ /* 0x000fda0003f05300 */
[----:B-1--4-:R-:W-:Y:S05]  /*1380*/  @!P0 BRA `(.L_x_14) ;  /* 0x0000000000288947 */ /* 0x012fea0003800000 */
[----:B------:R-:W0:Y:S02]  /*1390*/  LDC R23, c[0x0][0x634] ;  /* 0x00018d00ff177b82 */ /* 0x000e240000000800 */
[----:B0-----:R-:W-:-:S05]  /*13a0*/  IADD3 R23, P0, R8, R23, RZ ;  /* 0x0000001708177210 */ /* 0x001fca0007f1e0ff */
[----:B------:R-:W-:-:S04]  /*13b0*/  IMAD.X R27, RZ, RZ, R9, P0 ;  /* 0x000000ffff1b7224 */ /* 0x000fc800000e0609 */
[----:B------:R-:W-:-:S04]  /*13c0*/  IMAD.WIDE.U32 R4, R27, R28, RZ ;  /* 0x0000001c1b047225 */ /* 0x000fc800078e00ff */
[----:B------:R-:W-:-:S04]  /*13d0*/  IMAD.WIDE.U32 R20, P0, R23, R29, R4 ;  /* 0x0000001d17147225 */ /* 0x000fc80007800004 */
[----:B------:R-:W-:-:S04]  /*13e0*/  IMAD.WIDE.U32 R4, R23, R28, RZ ;  /* 0x0000001c17047225 */ /* 0x000fc800078e00ff */
[----:B------:R-:W-:Y:S01]  /*13f0*/  IMAD.X R23, RZ, RZ, RZ, P0 ;  /* 0x000000ffff177224 */ /* 0x000fe200000e06ff */
[----:B------:R-:W-:Y:S01]  /*1400*/  IADD3 RZ, P0, R5, R20, RZ ;  /* 0x0000001405ff7210 */ /* 0x000fe20007f1e0ff */
[----:B------:R-:W-:-:S04]  /*1410*/  IMAD.MOV.U32 R22, RZ, RZ, R21 ;  /* 0x000000ffff167224 */ /* 0x000fc800078e0015 */
[----:B------:R-:W-:-:S08]  /*1420*/  IMAD.WIDE.U32.X R4, R27, R29, R22, P0 ;  /* 0x0000001d1b047225 */ /* 0x000fd000000e0416 */
.L_x_14:
[----:B------:R-:W0:Y:S01]  /*1430*/  LDC.64 R34, c[0x0][0x640] ;  /* 0x00019000ff227b82 */ /* 0x000e220000000a00 */
[-CC-:B------:R-:W-:Y:S01]  /*1440*/  SHF.R.U64 R37, R4, R6.reuse, R5.reuse ;  /* 0x0000000604257219 */ /* 0x180fe20000001205 */
[----:B------:R-:W-:Y:S01]  /*1450*/  IMAD.MOV.U32 R33, RZ, RZ, 0x1 ;  /* 0x00000001ff217424 */ /* 0x000fe200078e00ff */
[----:B------:R-:W-:Y:S02]  /*1460*/  SHF.R.U32.HI R4, RZ, R6, R5 ;  /* 0x00000006ff047219 */ /* 0x000fe40000011605 */
[----:B------:R-:W-:-:S03]  /*1470*/  IADD3 R21, P0, RZ, -R37, RZ ;  /* 0x80000025ff157210 */ /* 0x000fc60007f1e0ff */
[----:B------:R-:W1:Y:S02]  /*1480*/  LDC R20, c[0x0][0x618] ;  /* 0x00018600ff147b82 */ /* 0x000e640000000800 */
[----:B------:R-:W-:-:S04]  /*1490*/  IMAD.X R5, RZ, RZ, ~R4, P0 ;  /* 0x000000ffff057224 */ /* 0x000fc800000e0e04 */
[-C--:B------:R-:W-:Y:S02]  /*14a0*/  IMAD R6, R5, R30.reuse, RZ ;  /* 0x0000001e05067224 */ /* 0x080fe400078e02ff */
[----:B------:R-:W4:Y:S01]  /*14b0*/  LDC R23, c[0x0][0x608] ;  /* 0x00018200ff177b82 */ /* 0x000f220000000800 */
[----:B------:R-:W-:-:S04]  /*14c0*/  IMAD.WIDE.U32 R4, R21, R30, R8 ;  /* 0x0000001e15047225 */ /* 0x000fc800078e0008 */
[----:B------:R-:W-:-:S03]  /*14d0*/  IMAD R21, R21, R31, R6 ;  /* 0x0000001f15157224 */ /* 0x000fc600078e0206 */
[----:B------:R-:W2:Y:S01]  /*14e0*/  LDC R32, c[0x0][0x658] ;  /* 0x00019600ff207b82 */ /* 0x000ea20000000800 */
[----:B------:R-:W-:Y:S01]  /*14f0*/  IMAD.IADD R5, R5, 0x1, R21 ;  /* 0x0000000105057824 */ /* 0x000fe200078e0215 */
[----:B0-----:R-:W-:Y:S01]  /*1500*/  ISETP.NE.U32.AND P0, PT, R34, RZ, PT ;  /* 0x000000ff2200720c */ /* 0x001fe20003f05070 */
[----:B------:R-:W-:-:S03]  /*1510*/  IMAD.MOV.U32 R21, RZ, RZ, -0x1 ;  /* 0xffffffffff157424 */ /* 0x000fc600078e00ff */
[----:B------:R-:W-:Y:S02]  /*1520*/  ISETP.NE.AND.EX P0, PT, R35, RZ, PT, P0 ;  /* 0x000000ff2300720c */ /* 0x000fe40003f05300 */
[----:B------:R-:W0:Y:S01]  /*1530*/  LDC R28, c[0x0][0x600] ;  /* 0x00018000ff1c7b82 */ /* 0x000e220000000800 */
[-CC-:B-1----:R-:W-:Y:S02]  /*1540*/  SHF.R.U64 R29, R4, R20.reuse, R5.reuse ;  /* 0x00000014041d7219 */ /* 0x182fe40000001205 */
[----:B------:R-:W-:-:S05]  /*1550*/  SHF.R.U32.HI R4, RZ, R20, R5 ;  /* 0x00000014ff047219 */ /* 0x000fca0000011605 */
[----:B------:R-:W1:Y:S01]  /*1560*/  LDC R30, c[0x0][0x648] ;  /* 0x00019200ff1e7b82 */ /* 0x000e620000000800 */
[-CC-:B----4-:R-:W-:Y:S02]  /*1570*/  SHF.R.U64 R39, R29, R23.reuse, R4.reuse ;  /* 0x000000171d277219 */ /* 0x190fe40000001204 */
[----:B------:R-:W-:-:S05]  /*1580*/  SHF.R.U32.HI R5, RZ, R23, R4 ;  /* 0x00000017ff057219 */ /* 0x000fca0000011604 */
[----:B------:R-:W4:Y:S01]  /*1590*/  LDC R31, c[0x0][0x638] ;  /* 0x00018e00ff1f7b82 */ /* 0x000f220000000800 */
[-C--:B--2---:R-:W-:Y:S02]  /*15a0*/  SHF.L.U32 R4, R21, R32.reuse, RZ ;  /* 0x0000002015047219 */ /* 0x084fe400000006ff */
[--C-:B------:R-:W-:Y:S02]  /*15b0*/  SHF.R.U64 R38, R39, R32, R5.reuse ;  /* 0x0000002027267219 */ /* 0x100fe40000001205 */
[----:B------:R-:W-:Y:S02]  /*15c0*/  LOP3.LUT R6, RZ, R4, RZ, 0x33, !PT ;  /* 0x00000004ff067212 */ /* 0x000fe400078e33ff */
[----:B------:R-:W-:Y:S01]  /*15d0*/  SHF.R.U32.HI R5, RZ, R32, R5 ;  /* 0x00000020ff057219 */ /* 0x000fe20000011605 */
[----:B------:R-:W2:Y:S01]  /*15e0*/  LDC R36, c[0x0][0x610] ;  /* 0x00018400ff247b82 */ /* 0x000ea20000000800 */
[----:B------:R-:W-:Y:S01]  /*15f0*/  IMAD.MOV.U32 R4, RZ, RZ, R38 ;  /* 0x000000ffff047224 */ /* 0x000fe200078e0026 */
[----:B------:R-:W-:Y:S06]  /*1600*/  @!P0 BRA `(.L_x_15) ;  /* 0x0000000000288947 */ /* 0x000fec0003800000 */
[----:B------:R-:W3:Y:S02]  /*1610*/  LDC R23, c[0x0][0x64c] ;  /* 0x00019300ff177b82 */ /* 0x000ee40000000800 */
[----:B---3--:R-:W-:-:S05]  /*1620*/  IADD3 R23, P0, R38, R23, RZ ;  /* 0x0000001726177210 */ /* 0x008fca0007f1e0ff */
        /* <DEDUP_REMOVED lines=8> */
.L_x_15:
[----:B-1----:R-:W-:Y:S01]  /*16b0*/  SHF.R.U64 R15, R4, R30, R5 ;  /* 0x0000001e040f7219 */ /* 0x002fe20000001205 */
[----:B------:R-:W-:Y:S01]  /*16c0*/  @P2 IMAD R24, R25, R26, R14 ;  /* 0x0000001a19182224 */ /* 0x000fe200078e020e */
[----:B------:R-:W-:Y:S01]  /*16d0*/  LOP3.LUT R5, R39, R6, RZ, 0xc0, !PT ;  /* 0x0000000627057212 */ /* 0x000fe200078ec0ff */
[----:B0-----:R-:W-:Y:S01]  /*16e0*/  VIADD R6, R28, 0xffffffff ;  /* 0xffffffff1c067836 */ /* 0x001fe20000000000 */
[----:B------:R-:W-:Y:S01]  /*16f0*/  SHF.L.U32 R4, R33, R32, RZ ;  /* 0x0000002021047219 */ /* 0x000fe200000006ff */
[----:B------:R-:W-:-:S03]  /*1700*/  IMAD.MOV R20, RZ, RZ, -R15 ;  /* 0x000000ffff147224 */ /* 0x000fc600078e0a0f */
[----:B------:R-:W-:Y:S01]  /*1710*/  LOP3.LUT R6, R29, R6, RZ, 0xc0, !PT ;  /* 0x000000061d067212 */ /* 0x000fe200078ec0ff */
[----:B------:R-:W-:Y:S02]  /*1720*/  IMAD R15, R4, R15, R5 ;  /* 0x0000000f040f7224 */ /* 0x000fe400078e0205 */
[----:B----4-:R-:W-:Y:S02]  /*1730*/  IMAD R5, R20, R31, R38 ;  /* 0x0000001f14057224 */ /* 0x010fe400078e0226 */
[----:B--2---:R-:W-:Y:S02]  /*1740*/  IMAD R4, R15, R36, R24 ;  /* 0x000000240f047224 */ /* 0x004fe400078e0218 */
[----:B------:R-:W-:Y:S02]  /*1750*/  IMAD R15, R5, R28, R6 ;  /* 0x0000001c050f7224 */ /* 0x000fe400078e0206 */
[----:B------:R-:W-:Y:S02]  /*1760*/  IMAD.MOV.U32 R20, RZ, RZ, 0x1 ;  /* 0x00000001ff147424 */ /* 0x000fe400078e00ff */
[----:B------:R-:W-:Y:S01]  /*1770*/  IMAD.MOV.U32 R6, RZ, RZ, R37 ;  /* 0x000000ffff067224 */ /* 0x000fe200078e0025 */
[----:B------:R-:W-:-:S02]  /*1780*/  SEL R5, R15, R4, !P2 ;  /* 0x000000040f057207 */ /* 0x000fc40005000000 */
[----:B------:R-:W-:-:S07]  /*1790*/  SEL R4, R4, R15, !P2 ;  /* 0x0000000f04047207 */ /* 0x000fce0005000000 */
.L_x_13:
[----:B------:R-:W-:Y:S05]  /*17a0*/  @!P3 BRA `(.L_x_16) ;  /* 0x00000000000cb947 */ /* 0x000fea0003800000 */
[----:B------:R-:W-:Y:S01]  /*17b0*/  UCGABAR_WAIT ;  /* 0x0000000000007dc7 */ /* 0x000fe20008000000 */
[----:B------:R-:W-:Y:S01]  /*17c0*/  CCTL.IVALL ;  /* 0x00000000ff00798f */ /* 0x000fe20002000000 */
[----:B------:R-:W-:Y:S05]  /*17d0*/  BRA `(.L_x_17) ;  /* 0x0000000000047947 */ /* 0x000fea0003800000 */
.L_x_16:
[----:B------:R-:W-:Y:S06]  /*17e0*/  BAR.SYNC.DEFER_BLOCKING 0x0 ;  /* 0x0000000000007b1d */ /* 0x000fec0000010000 */
.L_x_17:
[----:B------:R-:W-:Y:S05]  /*17f0*/  @!P4 BRA `(.L_x_18) ;  /* 0x0000002c0034c947 */ /* 0x000fea0003800000 */
[----:B------:R-:W-:-:S13]  /*1800*/  ISETP.GT.U32.AND P0, PT, R40, 0x1, PT ;  /* 0x000000012800780c */ /* 0x000fda0003f04070 */
[----:B------:R-:W-:Y:S05]  /*1810*/  @P0 EXIT ;  /* 0x000000000000094d */ /* 0x000fea0003800000 */
.L_x_19:
[----:B------:R-:W-:-:S08]  /*1820*/  NOP ;  /* 0x0000000000007918 */ /* 0x000fd00000000000 */
[----:B------:R-:W0:Y:S02]  /*1830*/  USETMAXREG.TRY_ALLOC.CTAPOOL UP0, 0xe8 ;  /* 0x000000e8000079c8 */ /* 0x000e240008000600 */
[----:B0-----:R-:W-:-:S13]  /*1840*/  PLOP3.LUT P0, PT, PT, PT, UP0, 0x80, 0x0 ;  /* 0x000000000000781c */ /* 0x001fda0003f0f008 */
[----:B------:R-:W-:Y:S05]  /*1850*/  @!P0 BRA `(.L_x_19) ;  /* 0xfffffffc00f08947 */ /* 0x000fea000383ffff */
[----:B------:R-:W-:-:S13]  /*1860*/  LOP3.LUT P0, RZ, R20, 0xff, RZ, 0xc0, !PT ;  /* 0x000000ff14ff7812 */ /* 0x000fda000780c0ff */
[----:B------:R-:W-:Y:S05]  /*1870*/  @!P0 EXIT ;  /* 0x000000000000894d */ /* 0x000fea0003800000 */
[----:B------:R-:W0:Y:S01]  /*1880*/  S2UR UR6, SR_CgaCtaId ;  /* 0x00000000000679c3 */ /* 0x000e220000008800 */
[CC--:B------:R-:W-:Y:S01]  /*1890*/  LEA.HI R12, R18.reuse, R7.reuse, RZ, 0x2 ;  /* 0x00000007120c7211 */ /* 0x0c0fe200078f10ff */
[----:B------:R-:W-:Y:S01]  /*18a0*/  UIADD3 UR7, UR15, -0x1, URZ ;  /* 0xffffffff0f077890 */ /* 0x000fe2000fffe03f */
[----:B------:R-:W-:Y:S01]  /*18b0*/  LEA.HI R18, R18, R7, RZ, 0x5 ;  /* 0x0000000712127211 */ /* 0x000fe200078f28ff */
[----:B------:R-:W-:Y:S01]  /*18c0*/  UMOV UR12, 0x400 ;  /* 0x00000400000c7882 */ /* 0x000fe20000000000 */
[--C-:B------:R-:W-:Y:S01]  /*18d0*/  SHF.R.S32.HI R14, RZ, 0x2, R12.reuse ;  /* 0x00000002ff0e7819 */ /* 0x100fe2000001140c */
[----:B------:R-:W-:Y:S01]  /*18e0*/  UISETP.LT.AND UP0, UPT, UR13, 0x1, UPT ;  /* 0x000000010d00788c */ /* 0x000fe2000bf01270 */
[----:B------:R-:W-:Y:S01]  /*18f0*/  SHF.R.S32.HI R15, RZ, 0x1f, R12 ;  /* 0x0000001fff0f7819 */ /* 0x000fe2000001140c */
[----:B------:R-:W-:Y:S01]  /*1900*/  USHF.L.U32 UR22, UR13, 0x1, URZ ;  /* 0x000000010d167899 */ /* 0x000fe2000800063f */
[----:B------:R-:W-:Y:S01]  /*1910*/  LOP3.LUT R12, R12, 0xfffffffc, RZ, 0xc0, !PT ;  /* 0xfffffffc0c0c7812 */ /* 0x000fe200078ec0ff */
[----:B------:R-:W-:Y:S01]  /*1920*/  USEL UR14, UR13, 0x1, UP0 ;  /* 0x000000010d0e7887 */ /* 0x000fe20008000000 */
[----:B------:R-:W-:Y:S01]  /*1930*/  LEA.HI R15, R15, R14, RZ, 0x3 ;  /* 0x0000000e0f0f7211 */ /* 0x000fe200078f18ff */
[----:B------:R-:W-:Y:S01]  /*1940*/  UISETP.NE.AND UP0, UPT, UR7, URZ, UPT ;  /* 0x0000003f0700728c */ /* 0x000fe2000bf05270 */
[----:B------:R-:W-:Y:S01]  /*1950*/  SHF.R.S32.HI R19, RZ, 0x5, R18 ;  /* 0x00000005ff137819 */ /* 0x000fe20000011412 */
[----:B------:R-:W-:Y:S01]  /*1960*/  IMAD.IADD R7, R7, 0x1, -R12 ;  /* 0x0000000107077824 */ /* 0x000fe200078e0a0c */
[----:B------:R-:W-:Y:S01]  /*1970*/  LOP3.LUT R15, R15, 0xfffffff8, RZ, 0xc0, !PT ;  /* 0xfffffff80f0f7812 */ /* 0x000fe200078ec0ff */
[----:B------:R-:W-:Y:S01]  /*1980*/  USEL UR9, URZ, 0x1, UP0 ;  /* 0x000000013f097887 */ /* 0x000fe20008000000 */
[----:B------:R-:W-:Y:S01]  /*1990*/  LOP3.LUT R56, R0, 0x1, RZ, 0xfc, !PT ;  /* 0x0000000100387812 */ /* 0x000fe200078efcff */
[----:B------:R-:W-:-:S02]  /*19a0*/  UIADD3 UR14, -UR14, UR13, URZ ;  /* 0x0000000d0e0e7290 */ /* 0x000fc4000fffe13f */
[----:B------:R-:W-:Y:S02]  /*19b0*/  IMAD.IADD R14, R14, 0x1, -R15 ;  /* 0x000000010e0e7824 */ /* 0x000fe400078e0a0f */
[----:B------:R-:W-:Y:S01]  /*19c0*/  IMAD.U32 R57, RZ, RZ, UR9 ;  /* 0x00000009ff397e24 */ /* 0x000fe2000f8e00ff */
[----:B0-----:R-:W-:Y:S02]  /*19d0*/  ULEA UR12, UR6, UR12, 0x18 ;  /* 0x0000000c060c7291 */ /* 0x001fe4000f8ec03f */
[--C-:B------:R-:W-:Y:S01]  /*19e0*/  SHF.R.S32.HI R15, RZ, 0x1f, R14.reuse ;  /* 0x0000001fff0f7819 */ /* 0x100fe2000001140e */
[----:B------:R-:W-:Y:S01]  /*19f0*/  USHF.L.U32 UR6, UR7, 0x3, URZ ;  /* 0x0000000307067899 */ /* 0x000fe2000800063f */
[C-C-:B------:R-:W-:Y:S01]  /*1a00*/  IMAD R12, R19.reuse, -0x10, -R14.reuse ;  /* 0xfffffff0130c7824 */ /* 0x140fe200078e0a0e */
[----:B------:R-:W-:Y:S02]  /*1a10*/  UIADD3 UR7, UR12, 0x25380, URZ ;  /* 0x000253800c077890 */ /* 0x000fe4000fffe03f */
[----:B------:R-:W-:Y:S01]  /*1a20*/  ULOP3.LUT UR6, UR6, 0x8, URZ, 0xc0, !UPT ;  /* 0x0000000806067892 */ /* 0x000fe2000f8ec03f */
[----:B------:R-:W-:Y:S01]  /*1a30*/  IMAD.WIDE R14, R19, 0x10, R14 ;  /* 0x00000010130e7825 */ /* 0x000fe200078e020e */
[----:B------:R-:W-:-:S02]  /*1a40*/  UIADD3 UR8, UR12, 0x380, URZ ;  /* 0x000003800c087890 */ /* 0x000fc4000fffe03f */
[----:B------:R-:W-:Y:S02]  /*1a50*/  USHF.R.U32.HI UR7, URZ, 0x4, UR7 ;  /* 0x000000043f077899 */ /* 0x000fe40008011607 */
[----:B------:R-:W-:Y:S02]  /*1a60*/  USHF.R.U32.HI UR8, URZ, 0x4, UR8 ;  /* 0x000000043f087899 */ /* 0x000fe40008011608 */
[----:B------:R-:W-:Y:S02]  /*1a70*/  ULOP3.LUT UR24, UR6, 0x8, URZ, 0x3c, !UPT ;  /* 0x0000000806187892 */ /* 0x000fe4000f8e3c3f */
[----:B------:R-:W-:Y:S02]  /*1a80*/  ULOP3.LUT UR16, UR6, 0x18, URZ, 0x3c, !UPT ;  /* 0x0000001806107892 */ /* 0x000fe4000f8e3c3f */
[----:B------:R-:W-:Y:S01]  /*1a90*/  UIADD3 UR23, UR12, 0x260, URZ ;  /* 0x000002600c177890 */ /* 0x000fe2000fffe03f */
[----:B------:R-:W-:Y:S01]  /*1aa0*/  ULDC UR6, c[0x0][0x284] ;  /* 0x0000a10000067ab9 */ /* 0x000fe20000000800 */
[----:B------:R-:W-:Y:S01]  /*1ab0*/  ULOP3.LUT UR7, UR7, 0x3fff, URZ, 0xc0, !UPT ;  /* 0x00003fff07077892 */ /* 0x000fe2000f8ec03f */
[----:B------:R-:W-:Y:S01]  /*1ac0*/  VIADD R12, R12, UR6 ;  /* 0x000000060c0c7c36 */ /* 0x000fe20008000000 */
[----:B------:R-:W-:-:S02]  /*1ad0*/  ULOP3.LUT UR8, UR8, 0x3fff, URZ, 0xc0, !UPT ;  /* 0x00003fff08087892 */ /* 0x000fc4000f8ec03f */
[----:B------:R-:W-:Y:S02]  /*1ae0*/  ULEA UR15, UR15, UR23, 0x3 ;  /* 0x000000170f0f7291 */ /* 0x000fe4000f8e183f */
[----:B------:R-:W-:Y:S02]  /*1af0*/  ULOP3.LUT UR17, UR7, 0x10000, URZ, 0xfc, !UPT ;  /* 0x0001000007117892 */ /* 0x000fe4000f8efc3f */
[----:B------:R-:W-:-:S12]  /*1b00*/  ULOP3.LUT UR18, UR8, 0x10000, URZ, 0xfc, !UPT ;  /* 0x0001000008127892 */ /* 0x000fd8000f8efc3f */
.L_x_80:
[----:B------:R-:W-:Y:S01]  /*1b10*/  SHF.L.U32 R18, R57, 0x1f, RZ ;  /* 0x0000001f39127819 */ /* 0x000fe200000006ff */
[----:B------:R-:W0:Y:S01]  /*1b20*/  LDC R19, c[0x0][0x28c] ;  /* 0x0000a300ff137b82 */ /* 0x000e220000000800 */
[----:B------:R-:W-:Y:S01]  /*1b30*/  UMOV UR6, URZ ;  /* 0x0000003f00067c82 */ /* 0x000fe20008000000 */
[----:B------:R-:W-:Y:S01]  /*1b40*/  UMOV UR19, UR5 ;  /* 0x0000000500137c82 */ /* 0x000fe20008000000 */
[----:B-1----:R-:W1:Y:S01]  /*1b50*/  SYNCS.PHASECHK.TRANS64.TRYWAIT P0, [UR15+-0x8], R18 ;  /* 0xfffff812ff0075a7 */ /* 0x002e62000800014f */
[----:B0-----:R-:W-:Y:S01]  /*1b60*/  ISETP.GE.AND P1, PT, R19, 0x1, PT ;  /* 0x000000011300780c */ /* 0x001fe20003f26270 */
[----:B-1-34-:R-:W-:-:S12]  /*1b70*/  @!P0 BRA `(.L_x_20) ;  /* 0x0000004c000c8947 */ /* 0x01afd80003800000 */
.L_x_135:
[----:B------:R-:W-:Y:S01]  /*1b80*/  UMOV UR7, URZ ;  /* 0x0000003f00077c82 */ /* 0x000fe20008000000 */
[----:B------:R-:W-:Y:S01]  /*1b90*/  UMOV UR8, URZ ;  /* 0x0000003f00087c82 */ /* 0x000fe20008000000 */
[----:B------:R-:W-:Y:S02]  /*1ba0*/  CS2R R40, SRZ ;  /* 0x0000000000287805 */ /* 0x000fe4000001ff00 */
[----:B------:R-:W-:Y:S02]  /*1bb0*/  CS2R R42, SRZ ;  /* 0x00000000002a7805 */ /* 0x000fe4000001ff00 */
[----:B------:R-:W-:Y:S02]  /*1bc0*/  CS2R R44, SRZ ;  /* 0x00000000002c7805 */ /* 0x000fe4000001ff00 */
[----:B------:R-:W-:Y:S02]  /*1bd0*/  CS2R R46, SRZ ;  /* 0x00000000002e7805 */ /* 0x000fe4000001ff00 */
[----:B------:R-:W-:-:S02]  /*1be0*/  CS2R R48, SRZ ;  /* 0x0000000000307805 */ /* 0x000fc4000001ff00 */
[----:B------:R-:W-:Y:S02]  /*1bf0*/  CS2R R50, SRZ ;  /* 0x0000000000327805 */ /* 0x000fe4000001ff00 */
[----:B------:R-:W-:Y:S02]  /*1c00*/  CS2R R52, SRZ ;  /* 0x0000000000347805 */ /* 0x000fe4000001ff00 */
[----:B------:R-:W-:Y:S01]  /*1c10*/  CS2R R54, SRZ ;  /* 0x0000000000367805 */ /* 0x000fe2000001ff00 */
[----:B------:R-:W-:Y:S01]  /*1c20*/  IMAD.U32 R22, RZ, RZ, UR4 ;  /* 0x00000004ff167e24 */ /* 0x000fe2000f8e00ff */
[----:B------:R-:W-:Y:S02]  /*1c30*/  CS2R R24, SRZ ;  /* 0x0000000000187805 */ /* 0x000fe4000001ff00 */
[----:B------:R-:W-:Y:S02]  /*1c40*/  CS2R R26, SRZ ;  /* 0x00000000001a7805 */ /* 0x000fe4000001ff00 */
[----:B------:R-:W-:-:S02]  /*1c50*/  CS2R R28, SRZ ;  /* 0x00000000001c7805 */ /* 0x000fc4000001ff00 */
[----:B------:R-:W-:Y:S02]  /*1c60*/  CS2R R30, SRZ ;  /* 0x00000000001e7805 */ /* 0x000fe4000001ff00 */
[----:B------:R-:W-:Y:S02]  /*1c70*/  CS2R R32, SRZ ;  /* 0x0000000000207805 */ /* 0x000fe4000001ff00 */
[----:B------:R-:W-:Y:S02]  /*1c80*/  CS2R R34, SRZ ;  /* 0x0000000000227805 */ /* 0x000fe4000001ff00 */
[----:B------:R-:W-:Y:S02]  /*1c90*/  CS2R R36, SRZ ;  /* 0x0000000000247805 */ /* 0x000fe4000001ff00 */
[----:B------:R-:W-:Y:S01]  /*1ca0*/  CS2R R38, SRZ ;  /* 0x0000000000267805 */ /* 0x000fe2000001ff00 */
[----:B------:R-:W-:Y:S06]  /*1cb0*/  @!P1 BRA `(.L_x_21) ;  /* 0x0000000000f89947 */ /* 0x000fec0003800000 */
[----:B------:R-:W-:-:S13]  /*1cc0*/  ISETP.NE.AND P1, PT, R56, 0x3, PT ;  /* 0x000000033800780c */ /* 0x000fda0003f25270 */
[----:B------:R-:W-:Y:S05]  /*1cd0*/  @!P1 BRA `(.L_x_22) ;  /* 0x0000000000049947 */ /* 0x000fea0003800000 */
[----:B------:R-:W-:Y:S01]  /*1ce0*/  BPT.TRAP 0x1 ;  /* 0x000000040000795c */ /* 0x000fe20000300000 */
.L_x_22:
[----:B------:R-:W-:Y:S01]  /*1cf0*/  ULEA UR6, UR5, UR12, 0x3 ;  /* 0x0000000c05067291 */ /* 0x000fe2000f8e183f */
[----:B0-----:R-:W-:-:S05]  /*1d00*/  IMAD.U32 R18, RZ, RZ, UR4 ;  /* 0x00000004ff127e24 */ /* 0x001fca000f8e00ff */
[----:B------:R-:W-:-:S04]  /*1d10*/  SHF.L.U32 R18, R18, 0x1f, RZ ;  /* 0x0000001f12127819 */ /* 0x000fc800000006ff */
[----:B------:R0:W1:Y:S01]  /*1d20*/  SYNCS.PHASECHK.TRANS64.TRYWAIT P0, [UR6], R18 ;  /* 0x00000012ff0075a7 */ /* 0x0000620008000146 */
[----:B------:R-:W-:Y:S05]  /*1d30*/  @!P1 BRA `(.L_x_23) ;  /* 0x0000000000049947 */ /* 0x000fea0003800000 */
[----:B------:R-:W-:Y:S01]  /*1d40*/  BPT.TRAP 0x1 ;  /* 0x000000040000795c */ /* 0x000fe20000300000 */
.L_x_23:
[----:B-1----:R-:W-:Y:S05]  /*1d50*/  @P0 BRA `(.L_x_24) ;  /* 0x0000000000080947 */ /* 0x002fea0003800000 */
[----:B------:R-:W1:Y:S02]  /*1d60*/  SYNCS.PHASECHK.TRANS64.TRYWAIT P0, [UR6], R18 ;  /* 0x00000012ff0075a7 */ /* 0x000e640008000146 */
[----:B-1----:R-:W-:Y:S05]  /*1d70*/  @!P0 BRA `(.L_x_25) ;  /* 0x0000004800a48947 */ /* 0x002fea0003800000 */
.L_x_24:
[----:B------:R-:W-:Y:S01]  /*1d80*/  ULEA UR8, UR5, UR18, 0x8 ;  /* 0x0000001205087291 */ /* 0x000fe2000f8e403f */
[----:B------:R-:W-:Y:S01]  /*1d90*/  WARPGROUP.ARRIVE ;  /* 0x00000000000079c5 */ /* 0x000fe20000000000 */
[----:B------:R-:W-:Y:S01]  /*1da0*/  ULEA UR10, UR5, UR17, 0x7 ;  /* 0x00000011050a7291 */ /* 0x000fe2000f8e383f */
[----:B------:R-:W-:Y:S01]  /*1db0*/  CS2R R40, SRZ ;  /* 0x0000000000287805 */ /* 0x000fe2000001ff00 */
[----:B------:R-:W-:Y:S01]  /*1dc0*/  UMOV UR9, 0x80000020 ;  /* 0x8000002000097882 */ /* 0x000fe20000000000 */
[----:B------:R-:W-:Y:S01]  /*1dd0*/  UMOV UR11, 0x80000020 ;  /* 0x80000020000b7882 */ /* 0x000fe20000000000 */
[----:B------:R-:W-:Y:S01]  /*1de0*/  ULDC UR7, c[0x0][0x50c] ;  /* 0x0001430000077ab9 */ /* 0x000fe20000000800 */
[----:B------:R-:W-:Y:S01]  /*1df0*/  UMOV UR6, 0x2 ;  /* 0x0000000200067882 */ /* 0x000fe20000000000 */
[----:B------:R-:W-:Y:S01]  /*1e00*/  UISETP.NE.AND UP0, UPT, UR7, 0x2, UPT ;  /* 0x000000020700788c */ /* 0x000fe2000bf05270 */
[----:B------:R-:W-:Y:S02]  /*1e10*/  CS2R R42, SRZ ;  /* 0x00000000002a7805 */ /* 0x000fe4000001ff00 */
[----:B------:R-:W-:Y:S01]  /*1e20*/  CS2R R44, SRZ ;  /* 0x00000000002c7805 */ /* 0x000fe2000001ff00 */
[----:B------:R-:W-:Y:S01]  /*1e30*/  QGMMA.64x32x32.F32.E4M3.E4M3 R24, gdesc[UR8], RZ, !UPT ;  /* 0x00600000081879f3 */ /* 0x000fe2000c7008ff */
[----:B------:R-:W-:Y:S01]  /*1e40*/  USEL UR7, URZ, 0x1, UP0 ;  /* 0x000000013f077887 */ /* 0x000fe20008000000 */
[----:B------:R-:W-:Y:S01]  /*1e50*/  CS2R R46, SRZ ;  /* 0x00000000002e7805 */ /* 0x000fe2000001ff00 */
[----:B------:R-:W-:Y:S01]  /*1e60*/  UIADD3 UR8, UR8, 0x2, URZ ;  /* 0x0000000208087890 */ /* 0x000fe2000fffe03f */
[----:B------:R-:W-:Y:S01]  /*1e70*/  CS2R R48, SRZ ;  /* 0x0000000000307805 */ /* 0x000fe2000001ff00 */
[----:B------:R-:W-:Y:S01]  /*1e80*/  UIADD3 UR10, UR10, 0x2, URZ ;  /* 0x000000020a0a7890 */ /* 0x000fe2000fffe03f */
[----:B------:R-:W-:-:S02]  /*1e90*/  CS2R R50, SRZ ;  /* 0x0000000000327805 */ /* 0x000fc4000001ff00 */
[----:B------:R-:W-:Y:S01]  /*1ea0*/  ISETP.NE.AND P0, PT, RZ, UR7, PT ;  /* 0x00000007ff007c0c */ /* 0x000fe2000bf05270 */
[----:B------:R-:W-:Y:S01]  /*1eb0*/  UMOV UR9, 0x80000020 ;  /* 0x8000002000097882 */ /* 0x000fe20000000000 */
[----:B------:R-:W-:Y:S01]  /*1ec0*/  UMOV UR11, 0x80000020 ;  /* 0x80000020000b7882 */ /* 0x000fe20000000000 */
[----:B------:R-:W-:Y:S02]  /*1ed0*/  CS2R R52, SRZ ;  /* 0x0000000000347805 */ /* 0x000fe4000001ff00 */
[----:B------:R-:W-:Y:S01]  /*1ee0*/  CS2R R54, SRZ ;  /* 0x0000000000367805 */ /* 0x000fe2000001ff00 */
[----:B------:R-:W-:Y:S07]  /*1ef0*/  QGMMA.64x32x32.F32.E4M3.E4M3 R24, gdesc[UR8], R24, gsb0 ;  /* 0x00600000081879f3 */ /* 0x000fee0008000818 */
[----:B------:R-:W-:Y:S05]  /*1f00*/  @!P0 BRA `(.L_x_26) ;  /* 0x0000000000488947 */ /* 0x000fea0003800000 */
[----:B------:R-:W-:Y:S02]  /*1f10*/  WARPGROUP.DEPBAR.LE gsb0, 0x0 ;  /* 0x00008000000079c5 */ /* 0x000fe40000010000 */
[----:B------:R-:W-:-:S01]  /*1f20*/  FADD R55, RZ, R24 ;  /* 0x00000018ff377221 */ /* 0x000fc20000000000 */
[----:B------:R-:W-:Y:S01]  /*1f30*/  FADD R54, RZ, R25 ;  /* 0x00000019ff367221 */ /* 0x000fe20000000000 */
        /* <DEDUP_REMOVED lines=14> */
[----:B------:R-:W-:-:S06]  /*2020*/  UMOV UR6, URZ ;  /* 0x0000003f00067c82 */ /* 0x000fcc0008000000 */
.L_x_26:
[----:B------:R-:W-:-:S04]  /*2030*/  UIADD3 UR19, UR5, 0x1, URZ ;  /* 0x0000000105137890 */ /* 0x000fc8000fffe03f */
[----:B------:R-:W-:-:S04]  /*2040*/  UISETP.NE.AND UP0, UPT, UR19, 0x25, UPT ;  /* 0x000000251300788c */ /* 0x000fc8000bf05270 */
[----:B------:R-:W-:Y:S02]  /*2050*/  USEL UR8, URZ, 0x1, UP0 ;  /* 0x000000013f087887 */ /* 0x000fe40008000000 */
[----:B------:R-:W-:Y:S02]  /*2060*/  USEL UR19, UR19, URZ, UP0 ;  /* 0x0000003f13137287 */ /* 0x000fe40008000000 */
[----:B------:R-:W-:-:S06]  /*2070*/  ULOP3.LUT UR8, UR4, UR8, URZ, 0x3c, !UPT ;  /* 0x0000000804087292 */ /* 0x000fcc000f8e3c3f */
[----:B------:R-:W-:Y:S01]  /*2080*/  IMAD.U32 R22, RZ, RZ, UR8 ;  /* 0x00000008ff167e24 */ /* 0x000fe2000f8e00ff */
[----:B------:R-:W-:-:S06]  /*2090*/  UMOV UR8, 0x1 ;  /* 0x0000000100087882 */ /* 0x000fcc0000000000 */
.L_x_21:
[----:B------:R-:W-:-:S06]  /*20a0*/  UISETP.GE.AND UP0, UPT, UR14, 0x1, UPT ;  /* 0x000000010e00788c */ /* 0x000fcc000bf06270 */
[----:B------:R-:W-:-:S13]  /*20b0*/  PLOP3.LUT P0, PT, PT, PT, UP0, 0x80, 0x0 ;  /* 0x000000000000781c */ /* 0x000fda0003f0f008 */
[----:B------:R-:W-:Y:S05]  /*20c0*/  @!P0 BRA `(.L_x_27) ;  /* 0x0000000400288947 */ /* 0x000fea0003800000 */
[----:B01----:R-:W-:Y:S01]  /*20d0*/  IMAD.U32 R18, RZ, RZ, UR14 ;  /* 0x0000000eff127e24 */ /* 0x003fe2000f8e00ff */
[----:B------:R-:W-:Y:S01]  /*20e0*/  ULDC UR25, c[0x0][0x50c] ;  /* 0x0001430000197ab9 */ /* 0x000fe20000000800 */
[----:B------:R-:W-:-:S07]  /*20f0*/  IMAD.U32 R19, RZ, RZ, UR5 ;  /* 0x00000005ff137e24 */ /* 0x000fce000f8e00ff */
.L_x_35:
[----:B------:R-:W-:-:S13]  /*2100*/  ISETP.NE.AND P1, PT, R56, 0x3, PT ;  /* 0x000000033800780c */ /* 0x000fda0003f25270 */
[----:B------:R-:W-:Y:S05]  /*2110*/  @!P1 BRA `(.L_x_28) ;  /* 0x0000000000049947 */ /* 0x000fea0003800000 */
[----:B------:R-:W-:Y:S01]  /*2120*/  BPT.TRAP 0x1 ;  /* 0x000000040000795c */ /* 0x000fe20000300000 */
.L_x_28:
[----:B------:R-:W-:Y:S01]  /*2130*/  ULEA UR9, UR19, UR12, 0x3 ;  /* 0x0000000c13097291 */ /* 0x000fe2000f8e183f */
[----:B------:R-:W-:-:S08]  /*2140*/  SHF.L.U32 R20, R22, 0x1f, RZ ;  /* 0x0000001f16147819 */ /* 0x000fd000000006ff */
[----:B------:R0:W1:Y:S01]  /*2150*/  SYNCS.PHASECHK.TRANS64.TRYWAIT P0, [UR9], R20 ;  /* 0x00000014ff0075a7 */ /* 0x0000620008000149 */
[----:B------:R-:W-:Y:S05]  /*2160*/  @!P1 BRA `(.L_x_29) ;  /* 0x0000000000049947 */ /* 0x000fea0003800000 */
[----:B------:R-:W-:Y:S01]  /*2170*/  BPT.TRAP 0x1 ;  /* 0x000000040000795c */ /* 0x000fe20000300000 */
.L_x_29:
[----:B-1----:R-:W-:Y:S05]  /*2180*/  @P0 BRA `(.L_x_30) ;  /* 0x0000000000080947 */ /* 0x002fea0003800000 */
[----:B------:R-:W1:Y:S02]  /*2190*/  SYNCS.PHASECHK.TRANS64.TRYWAIT P0, [UR9], R20 ;  /* 0x00000014ff0075a7 */ /* 0x000e640008000149 */
[----:B-1----:R-:W-:Y:S05]  /*21a0*/  @!P0 BRA `(.L_x_31) ;  /* 0x0000004400b08947 */ /* 0x002fea0003800000 */
.L_x_30:
[----:B------:R-:W-:Y:S01]  /*21b0*/  UISETP.NE.AND UP0, UPT, UR7, URZ, UPT ;  /* 0x0000003f0700728c */ /* 0x000fe2000bf05270 */
[----:B------:R-:W-:Y:S01]  /*21c0*/  WARPGROUP.ARRIVE ;  /* 0x00000000000079c5 */ /* 0x000fe20000000000 */
[----:B------:R-:W-:Y:S02]  /*21d0*/  ULEA UR10, UR19, UR17, 0x7 ;  /* 0x00000011130a7291 */ /* 0x000fe4000f8e383f */
[----:B------:R-:W-:Y:S01]  /*21e0*/  USEL UR8, UR8, URZ, !UP0 ;  /* 0x0000003f08087287 */ /* 0x000fe2000c000000 */
[----:B------:R-:W-:Y:S01]  /*21f0*/  UMOV UR9, 0x80000020 ;  /* 0x8000002000097882 */ /* 0x000fe20000000000 */
[----:B------:R-:W-:Y:S02]  /*2200*/  UMOV UR11, 0x80000020 ;  /* 0x80000020000b7882 */ /* 0x000fe40000000000 */
[----:B------:R-:W-:Y:S02]  /*2210*/  UISETP.NE.U32.AND UP0, UPT, UR8, URZ, UPT ;  /* 0x0000003f0800728c */ /* 0x000fe4000bf05070 */
[----:B------:R-:W-:-:S02]  /*2220*/  ULEA UR8, UR19, UR18, 0x8 ;  /* 0x0000001213087291 */ /* 0x000fc4000f8e403f */
[----:B------:R-:W-:-:S07]  /*2230*/  UIADD3 UR6, UR6, 0x2, URZ ;  /* 0x0000000206067890 */ /* 0x000fce000fffe03f */
[----:B------:R-:W-:Y:S01]  /*2240*/  QGMMA.64x32x32.F32.E4M3.E4M3 R24, gdesc[UR8], R24, UP0 ;  /* 0x00600000081879f3 */ /* 0x000fe2000bf00818 */
[----:B------:R-:W-:Y:S02]  /*2250*/  UIADD3 UR8, UR8, 0x2, URZ ;  /* 0x0000000208087890 */ /* 0x000fe4000fffe03f */
[----:B------:R-:W-:Y:S01]  /*2260*/  UIADD3 UR10, UR10, 0x2, URZ ;  /* 0x000000020a0a7890 */ /* 0x000fe2000fffe03f */
[----:B------:R-:W-:Y:S01]  /*2270*/  UMOV UR9, 0x80000020 ;  /* 0x8000002000097882 */ /* 0x000fe20000000000 */
[----:B------:R-:W-:Y:S01]  /*2280*/  UMOV UR11, 0x80000020 ;  /* 0x80000020000b7882 */ /* 0x000fe20000000000 */
[----:B------:R-:W-:-:S04]  /*2290*/  UISETP.NE.AND UP0, UPT, UR6, UR25, UPT ;  /* 0x000000190600728c */ /* 0x000fc8000bf05270 */
[----:B------:R-:W-:-:S06]  /*22a0*/  USEL UR7, URZ, 0x1, UP0 ;  /* 0x000000013f077887 */ /* 0x000fcc0008000000 */
[----:B------:R-:W-:Y:S01]  /*22b0*/  ISETP.NE.AND P0, PT, RZ, UR7, PT ;  /* 0x00000007ff007c0c */ /* 0x000fe2000bf05270 */
[----:B------:R-:W-:Y:S03]  /*22c0*/  QGMMA.64x32x32.F32.E4M3.E4M3 R24, gdesc[UR8], R24, gsb0 ;  /* 0x00600000081879f3 */ /* 0x000fe60008000818 */
[----:B------:R-:W-:-:S09]  /*22d0*/  WARPGROUP.DEPBAR.LE gsb0, 0x1 ;  /* 0x00008000000079c5 */ /* 0x000fd20000010100 */
[----:B------:R-:W-:Y:S05]  /*22e0*/  @!P0 BRA `(.L_x_32) ;  /* 0x0000000000488947 */ /* 0x000fea0003800000 */
[----:B------:R-:W-:Y:S02]  /*22f0*/  WARPGROUP.DEPBAR.LE gsb0, 0x0 ;  /* 0x00008000000079c5 */ /* 0x000fe40000010000 */
[----:B------:R-:W-:-:S01]  /*2300*/  FADD R55, R24, R55 ;  /* 0x0000003718377221 */ /* 0x000fc20000000000 */
[----:B------:R-:W-:Y:S01]  /*2310*/  FADD R54, R25, R54 ;  /* 0x0000003619367221 */ /* 0x000fe20000000000 */
        /* <DEDUP_REMOVED lines=14> */
[----:B------:R-:W-:-:S06]  /*2400*/  UMOV UR6, URZ ;  /* 0x0000003f00067c82 */ /* 0x000fcc0008000000 */
.L_x_32:
[----:B------:R-:W-:Y:S05]  /*2410*/  @!P1 BRA `(.L_x_33) ;  /* 0x0000000000049947 */ /* 0x000fea0003800000 */
[----:B------:R-:W-:Y:S01]  /*2420*/  BPT.TRAP 0x1 ;  /* 0x000000040000795c */ /* 0x000fe20000300000 */
.L_x_33:
[----:B------:R-:W-:-:S13]  /*2430*/  ISETP.NE.AND P0, PT, R13, RZ, PT ;  /* 0x000000ff0d00720c */ /* 0x000fda0003f05270 */
[----:B01----:R-:W-:-:S05]  /*2440*/  @P0 LEA R20, R19, UR12, 0x3 ;  /* 0x0000000c13140c11 */ /* 0x003fca000f8e18ff */
[----:B------:R-:W-:-:S05]  /*2450*/  @P0 VIADD R20, R20, 0x128 ;  /* 0x0000012814140836 */ /* 0x000fca0000000000 */
[----:B------:R-:W-:-:S04]  /*2460*/  @P0 PRMT R20, R11, 0x654, R20 ;  /* 0x000006540b140816 */ /* 0x000fc80000000014 */
[----:B------:R0:W-:Y:S01]  /*2470*/  @P0 SYNCS.ARRIVE.TRANS64.RED.A1T0 RZ, [R20+URZ], RZ ;  /* 0x000000ff14ff09a7 */ /* 0x0001e2000810043f */
[----:B------:R-:W-:-:S13]  /*2480*/  ISETP.GT.U32.AND P0, PT, R0, 0x1, PT ;  /* 0x000000010000780c */ /* 0x000fda0003f04070 */
[----:B0-----:R-:W-:Y:S05]  /*2490*/  @P0 BRA `(.L_x_34) ;  /* 0x0000000000040947 */ /* 0x001fea0003800000 */
[----:B------:R-:W-:Y:S01]  /*24a0*/  BPT.TRAP 0x1 ;  /* 0x000000040000795c */ /* 0x000fe20000300000 */
.L_x_34:
[----:B------:R-:W-:Y:S01]  /*24b0*/  UIADD3 UR19, UR19, 0x1, URZ ;  /* 0x0000000113137890 */ /* 0x000fe2000fffe03f */
[C---:B------:R-:W-:Y:S01]  /*24c0*/  ISETP.GT.AND P1, PT, R18.reuse, 0x1, PT ;  /* 0x000000011200780c */ /* 0x040fe20003f24270 */
[----:B------:R-:W-:Y:S02]  /*24d0*/  VIADD R19, R19, 0x1 ;  /* 0x0000000113137836 */ /* 0x000fe40000000000 */
[----:B------:R-:W-:Y:S01]  /*24e0*/  UISETP.NE.AND UP0, UPT, UR19, 0x25, UPT ;  /* 0x000000251300788c */ /* 0x000fe2000bf05270 */
[----:B------:R-:W-:Y:S02]  /*24f0*/  VIADD R18, R18, 0xffffffff ;  /* 0xffffffff12127836 */ /* 0x000fe40000000000 */
[C---:B------:R-:W-:Y:S01]  /*2500*/  ISETP.NE.AND P0, PT, R19.reuse, 0x25, PT ;  /* 0x000000251300780c */ /* 0x040fe20003f05270 */
[----:B------:R-:W-:Y:S02]  /*2510*/  USEL UR8, URZ, 0x1, UP0 ;  /* 0x000000013f087887 */ /* 0x000fe40008000000 */
[----:B------:R-:W-:Y:S01]  /*2520*/  USEL UR19, UR19, URZ, UP0 ;  /* 0x0000003f13137287 */ /* 0x000fe20008000000 */
[----:B------:R-:W-:-:S03]  /*2530*/  SEL R19, R19, RZ, P0 ;  /* 0x000000ff13137207 */ /* 0x000fc60000000000 */
[----:B------:R-:W-:Y:S01]  /*2540*/  LOP3.LUT R22, R22, UR8, RZ, 0x3c, !PT ;  /* 0x0000000816167c12 */ /* 0x000fe2000f8e3cff */
[----:B------:R-:W-:Y:S01]  /*2550*/  UMOV UR8, 0x1 ;  /* 0x0000000100087882 */ /* 0x000fe20000000000 */
[----:B------:R-:W-:Y:S06]  /*2560*/  @P1 BRA `(.L_x_35) ;  /* 0xfffffff800e41947 */ /* 0x000fec000383ffff */
.L_x_27:
[----:B------:R-:W-:Y:S01]  /*2570*/  UISETP.NE.AND UP0, UPT, UR6, URZ, UPT ;  /* 0x0000003f0600728c */ /* 0x000fe2000bf05270 */
[----:B01----:R-:W0:Y:S01]  /*2580*/  LDC R18, c[0x0][0x28c] ;  /* 0x0000a300ff127b82 */ /* 0x003e220000000800 */
[----:B------:R-:W-:Y:S02]  /*2590*/  IMAD.U32 R19, RZ, RZ, UR24 ;  /* 0x00000018ff137e24 */ /* 0x000fe4000f8e00ff */
[----:B------:R-:W-:-:S06]  /*25a0*/  USEL UR6, URZ, 0x1, !UP0 ;  /* 0x000000013f067887 */ /* 0x000fcc000c000000 */
[----:B------:R-:W-:-:S13]  /*25b0*/  ISETP.NE.AND P0, PT, RZ, UR6, PT ;  /* 0x00000006ff007c0c */ /* 0x000fda000bf05270 */
[----:B------:R-:W-:Y:S05]  /*25c0*/  @!P0 BRA `(.L_x_36) ;  /* 0x0000000000448947 */ /* 0x000fea0003800000 */
[----:B------:R-:W-:Y:S02]  /*25d0*/  WARPGROUP.DEPBAR.LE gsb0, 0x0 ;  /* 0x00008000000079c5 */ /* 0x000fe40000010000 */
[----:B------:R-:W-:Y:S01]  /*25e0*/  FADD R55, R24, R55 ;  /* 0x0000003718377221 */ /* 0x000fe20000000000 */
        /* <DEDUP_REMOVED lines=14> */
[----:B------:R-:W-:-:S07]  /*26d0*/  FADD R40, R40, R39 ;  /* 0x0000002728287221 */ /* 0x000fce0000000000 */
.L_x_36:
[----:B0-----:R-:W-:Y:S01]  /*26e0*/  ISETP.GE.AND P0, PT, R18, 0x1, PT ;  /* 0x000000011200780c */ /* 0x001fe20003f06270 */
[----:B------:R0:W-:Y:S01]  /*26f0*/  SYNCS.ARRIVE.TRANS64.A1T0 RZ, [R19+UR23], RZ ;  /* 0x000000ff13ff79a7 */ /* 0x0001e20008100017 */
[----:B------:R-:W-:-:S11]  /*2700*/  WARPGROUP.DEPBAR.LE gsb0, 0x0 ;  /* 0x00008000000079c5 */ /* 0x000fd60000010000 */
[----:B------:R-:W-:Y:S05]  /*2710*/  @!P0 BRA `(.L_x_37) ;  /* 0x0000000000548947 */ /* 0x000fea0003800000 */
[----:B------:R-:W-:-:S13]  /*2720*/  ISETP.NE.AND P0, PT, R56, 0x3, PT ;  /* 0x000000033800780c */ /* 0x000fda0003f05270 */
[----:B------:R-:W-:Y:S05]  /*2730*/  @!P0 BRA `(.L_x_38) ;  /* 0x0000000000048947 */ /* 0x000fea0003800000 */
[----:B------:R-:W-:Y:S01]  /*2740*/  BPT.TRAP 0x1 ;  /* 0x000000040000795c */ /* 0x000fe20000300000 */
.L_x_38:
[----:B------:R-:W-:Y:S01]  /*2750*/  ISETP.NE.AND P0, PT, R13, RZ, PT ;  /* 0x000000ff0d00720c */ /* 0x000fe20003f05270 */
[----:B------:R-:W-:Y:S01]  /*2760*/  BSSY B0, `(.L_x_39) ;  /* 0x000000e000007945 */ /* 0x000fe20003800000 */
[----:B------:R-:W-:-:S11]  /*2770*/  ISETP.GT.U32.AND P1, PT, R0, 0x1, PT ;  /* 0x000000010000780c */ /* 0x000fd60003f24070 */
[----:B------:R-:W-:Y:S05]  /*2780*/  @!P0 BRA `(.L_x_40) ;  /* 0x00000000002c8947 */ /* 0x000fea0003800000 */
[----:B------:R-:W-:-:S04]  /*2790*/  UIADD3 UR8, UR14, UR5, URZ ;  /* 0x000000050e087290 */ /* 0x000fc8000fffe03f */
[----:B------:R-:W-:-:S04]  /*27a0*/  UIMAD.WIDE.U32 UR6, UR8, -0x45306eb3, URZ ;  /* 0xbacf914d080678a5 */ /* 0x000fc8000f8e003f */
[----:B------:R-:W-:-:S04]  /*27b0*/  UIADD3 UR6, UR8, -UR7, URZ ;  /* 0x8000000708067290 */ /* 0x000fc8000fffe03f */
[----:B------:R-:W-:-:S04]  /*27c0*/  ULEA.HI UR6, UR6, UR7, URZ, 0x1f ;  /* 0x0000000706067291 */ /* 0x000fc8000f8ff83f */
[----:B------:R-:W-:-:S04]  /*27d0*/  USHF.R.U32.HI UR6, URZ, 0x5, UR6 ;  /* 0x000000053f067899 */ /* 0x000fc80008011606 */
[----:B------:R-:W-:-:S04]  /*27e0*/  UIMAD UR6, UR6, -0x25, UR8 ;  /* 0xffffffdb060678a4 */ /* 0x000fc8000f8e0208 */
[----:B------:R-:W-:-:S04]  /*27f0*/  ULEA UR6, UR6, UR12, 0x3 ;  /* 0x0000000c06067291 */ /* 0x000fc8000f8e183f */
[----:B------:R-:W-:-:S06]  /*2800*/  UIADD3 UR6, UR6, 0x128, URZ ;  /* 0x0000012806067890 */ /* 0x000fcc000fffe03f */
[----:B------:R-:W-:-:S05]  /*2810*/  IMAD.U32 R18, RZ, RZ, UR6 ;  /* 0x00000006ff127e24 */ /* 0x000fca000f8e00ff */
[----:B------:R-:W-:-:S04]  /*2820*/  PRMT R18, R11, 0x654, R18 ;  /* 0x000006540b127816 */ /* 0x000fc80000000012 */
[----:B------:R1:W-:Y:S03]  /*2830*/  SYNCS.ARRIVE.TRANS64.RED.A1T0 RZ, [R18+URZ], RZ ;  /* 0x000000ff12ff79a7 */ /* 0x0003e6000810043f */
.L_x_40:
[----:B------:R-:W-:Y:S05]  /*2840*/  BSYNC B0 ;  /* 0x0000000000007941 */ /* 0x000fea0003800000 */
.L_x_39:
[----:B------:R-:W-:Y:S05]  /*2850*/  @P1 BRA `(.L_x_37) ;  /* 0x0000000000041947 */ /* 0x000fea0003800000 */
[----:B------:R-:W-:Y:S01]  /*2860*/  BPT.TRAP 0x1 ;  /* 0x000000040000795c */ /* 0x000fe20000300000 */
.L_x_37:
[----:B-1----:R-:W-:Y:S01]  /*2870*/  SHF.L.U32 R18, R57, 0x1f, RZ ;  /* 0x0000001f39127819 */ /* 0x002fe200000006ff */
[----:B------:R-:W-:Y:S01]  /*2880*/  UIADD3 UR8, UR22, UR5, URZ ;  /* 0x0000000516087290 */ /* 0x000fe2000fffe03f */
[----:B------:R-:W1:Y:S01]  /*2890*/  LDC R22, c[0x0][0x288] ;  /* 0x0000a200ff167b82 */ /* 0x000e620000000800 */
[----:B------:R-:W-:Y:S01]  /*28a0*/  UISETP.GE.U32.AND UP1, UPT, UR22, 0x25, UPT ;  /* 0x000000251600788c */ /* 0x000fe2000bf26070 */
[----:B------:R-:W-:Y:S01]  /*28b0*/  IMAD.SHL.U32 R20, R7, 0x2, RZ ;  /* 0x0000000207147824 */ /* 0x000fe200078e00ff */
[----:B------:R-:W-:Y:S02]  /*28c0*/  UISETP.GT.U32.AND UP0, UPT, UR8, 0x24, UPT ;  /* 0x000000240800788c */ /* 0x000fe4000bf04070 */
[----:B------:R-:W-:Y:S02]  /*28d0*/  UIMAD.WIDE.U32 UR6, UR8, -0x45306eb3, URZ ;  /* 0xbacf914d080678a5 */ /* 0x000fe4000f8e003f */
[----:B------:R-:W-:Y:S01]  /*28e0*/  UISETP.LT.U32.AND UP0, UPT, UR22, 0x25, UP0 ;  /* 0x000000251600788c */ /* 0x000fe20008701070 */
[----:B------:R-:W4:Y:S01]  /*28f0*/  SYNCS.PHASECHK.TRANS64.TRYWAIT P0, [UR15+0x8], R18 ;  /* 0x00000812ff0075a7 */ /* 0x000f22000800014f */
[----:B------:R-:W-:Y:S01]  /*2900*/  UIADD3 UR5, UR8, -UR7, URZ ;  /* 0x8000000708057290 */ /* 0x000fe2000fffe03f */
[----:B------:R-:W-:Y:S01]  /*2910*/  SHF.R.S32.HI R21, RZ, 0x1f, R20 ;  /* 0x0000001fff157819 */ /* 0x000fe20000011414 */
[----:B------:R-:W-:-:S02]  /*2920*/  USEL UR6, URZ, 0x1, !UP0 ;  /* 0x000000013f067887 */ /* 0x000fc4000c000000 */
[----:B------:R-:W-:Y:S02]  /*2930*/  ULEA.HI UR5, UR5, UR7, URZ, 0x1f ;  /* 0x0000000705057291 */ /* 0x000fe4000f8ff83f */
[----:B------:R-:W-:Y:S02]  /*2940*/  ULOP3.LUT UR4, UR4, UR6, URZ, 0x3c, !UPT ;  /* 0x0000000604047292 */ /* 0x000fe4000f8e3c3f */
[----:B------:R-:W-:-:S04]  /*2950*/  USHF.R.U32.HI UR5, URZ, 0x5, UR5 ;  /* 0x000000053f057899 */ /* 0x000fc80008011605 */
[----:B------:R-:W-:Y:S02]  /*2960*/  @UP1 ULOP3.LUT UR4, UR4, 0x1, UR5, 0x78, !UPT ;  /* 0x0000000104041892 */ /* 0x000fe4000f8e7805 */
[----:B------:R-:W-:Y:S01]  /*2970*/  UIMAD UR5, UR5, -0x25, UR8 ;  /* 0xffffffdb050578a4 */ /* 0x000fe2000f8e0208 */
[----:B-1--4-:R-:W-:Y:S11]  /*2980*/  @!P0 BRA `(.L_x_41) ;  /* 0x0000003c00d08947 */ /* 0x012ff60003800000 */
.L_x_136:
[----:B------:R-:W-:Y:S01]  /*2990*/  IMAD.SHL.U32 R23, R4, 0x40, RZ ;  /* 0x0000004004177824 */ /* 0x000fe200078e00ff */
[----:B------:R-:W-:Y:S01]  /*29a0*/  ULDC UR8, c[0x0][0x284] ;  /* 0x0000a10000087ab9 */ /* 0x000fe20000000800 */
[----:B------:R-:W-:Y:S01]  /*29b0*/  IMAD.SHL.U32 R31, R5, 0x20, RZ ;  /* 0x00000020051f7824 */ /* 0x000fe200078e00ff */
[----:B------:R-:W-:Y:S01]  /*29c0*/  SHF.R.S32.HI R30, RZ, 0x1f, R6 ;  /* 0x0000001fff1e7819 */ /* 0x000fe20000011406 */
[----:B------:R-:W-:Y:S01]  /*29d0*/  ULDC.64 UR6, c[0x0][0x5d0] ;  /* 0x0001740000067ab9 */ /* 0x000fe20000000a00 */
[----:B------:R-:W-:Y:S01]  /*29e0*/  ISETP.GE.AND P0, PT, R23, UR8, PT ;  /* 0x0000000817007c0c */ /* 0x000fe2000bf06270 */
[----:B0-----:R-:W-:Y:S01]  /*29f0*/  IMAD.WIDE.U32 R18, R6, UR6, R20 ;  /* 0x0000000606127c25 */ /* 0x001fe2000f8e0014 */
[----:B------:R-:W-:Y:S02]  /*2a00*/  SHF.R.S32.HI R26, RZ, 0x1f, R31 ;  /* 0x0000001fff1a7819 */ /* 0x000fe4000001141f */
[C---:B------:R-:W-:Y:S01]  /*2a10*/  ISETP.GE.OR P0, PT, R31.reuse, R22, P0 ;  /* 0x000000161f00720c */ /* 0x040fe20000706670 */
[----:B------:R-:W-:Y:S01]  /*2a20*/  IMAD R5, R30, UR6, RZ ;  /* 0x000000061e057c24 */ /* 0x000fe2000f8e02ff */
[----:B------:R-:W-:-:S03]  /*2a30*/  IADD3 R18, P1, R31, R18, RZ ;  /* 0x000000121f127210 */ /* 0x000fc60007f3e0ff */
[----:B------:R-:W-:-:S05]  /*2a40*/  IMAD R5, R6, UR7, R5 ;  /* 0x0000000706057c24 */ /* 0x000fca000f8e0205 */
[----:B------:R-:W-:-:S03]  /*2a50*/  IADD3.X R19, R26, R19, R5, P1, !PT ;  /* 0x000000131a137210 */ /* 0x000fc60000ffe405 */
[----:B------:R-:W-:Y:S05]  /*2a60*/  @P0 BRA `(.L_x_42) ;  /* 0x0000001000f80947 */ /* 0x000fea0003800000 */
[----:B------:R-:W0:Y:S01]  /*2a70*/  LDC.64 R28, c[0x0][0x5c8] ;  /* 0x00017200ff1c7b82 */ /* 0x000e220000000a00 */
[----:B------:R-:W-:Y:S01]  /*2a80*/  IMAD.WIDE R24, R4, 0x40, R14 ;  /* 0x0000004004187825 */ /* 0x000fe200078e020e */
[----:B------:R-:W-:Y:S01]  /*2a90*/  ULDC.64 UR6, c[0x0][0x5c0] ;  /* 0x0001700000067ab9 */ /* 0x000fe20000000a00 */
[----:B------:R-:W-:Y:S02]  /*2aa0*/  BSSY B0, `(.L_x_42) ;  /* 0x000013a000007945 */ /* 0x000fe40003800000 */
[----:B------:R-:W-:Y:S02]  /*2ab0*/  IMAD R22, R7, -0x2, R22 ;  /* 0xfffffffe07167824 */ /* 0x000fe400078e0216 */
[-C--:B0-----:R-:W-:Y:S02]  /*2ac0*/  IMAD R4, R25, R28.reuse, RZ ;  /* 0x0000001c19047224 */ /* 0x081fe400078e02ff */
[----:B------:R-:W-:-:S04]  /*2ad0*/  IMAD.WIDE.U32 R18, R24, R28, R18 ;  /* 0x0000001c18127225 */ /* 0x000fc800078e0012 */
[----:B------:R-:W-:Y:S01]  /*2ae0*/  IMAD R27, R24, R29, R4 ;  /* 0x0000001d181b7224 */ /* 0x000fe200078e0204 */
[----:B------:R-:W-:Y:S02]  /*2af0*/  LEA R5, P0, R28, R18, 0x3 ;  /* 0x000000121c057211 */ /* 0x000fe400078018ff */
[----:B------:R-:W-:Y:S01]  /*2b00*/  IADD3 R4, P1, R18, UR6, RZ ;  /* 0x0000000612047c10 */ /* 0x000fe2000ff3e0ff */
[----:B------:R-:W-:Y:S01]  /*2b10*/  IMAD.IADD R27, R19, 0x1, R27 ;  /* 0x00000001131b7824 */ /* 0x000fe200078e021b */
[----:B------:R-:W-:-:S04]  /*2b20*/  IADD3 R18, P3, R5, UR6, RZ ;  /* 0x0000000605127c10 */ /* 0x000fc8000ff7e0ff */
[----:B------:R-:W-:Y:S01]  /*2b30*/  LEA.HI.X R19, R28, R27, R29, 0x3, P0 ;  /* 0x0000001b1c137211 */ /* 0x000fe200000f1c1d */
[----:B------:R-:W-:Y:S01]  /*2b40*/  IMAD.IADD R28, R12, 0x1, -R23 ;  /* 0x000000010c1c7824 */ /* 0x000fe200078e0a17 */
[----:B---3-5:R-:W-:Y:S01]  /*2b50*/  FSETP.NEU.AND P0, PT, R17, RZ, PT ;  /* 0x000000ff1100720b */ /* 0x028fe20003f0d000 */
[----:B------:R-:W-:Y:S01]  /*2b60*/  IMAD.IADD R29, R22, 0x1, -R31 ;  /* 0x00000001161d7824 */ /* 0x000fe200078e0a1f */
[----:B------:R-:W-:Y:S02]  /*2b70*/  IADD3.X R5, R27, UR7, RZ, P1, !PT ;  /* 0x000000071b057c10 */ /* 0x000fe40008ffe4ff */
[----:B------:R-:W-:-:S09]  /*2b80*/  IADD3.X R19, R19, UR7, RZ, P3, !PT ;  /* 0x0000000713137c10 */ /* 0x000fd20009ffe4ff */
[----:B------:R-:W-:Y:S05]  /*2b90*/  @!P0 BRA `(.L_x_43) ;  /* 0x0000000c00a08947 */ /* 0x000fea0003800000 */
[----:B------:R-:W-:Y:S01]  /*2ba0*/  ULDC.64 UR6, c[0x0][0x5b8] ;  /* 0x00016e0000067ab9 */ /* 0x000fe20000000a00 */
[----:B------:R-:W-:Y:S01]  /*2bb0*/  ULDC.64 UR8, c[0x0][0x5a8] ;  /* 0x00016a0000087ab9 */ /* 0x000fe20000000a00 */
[----:B------:R-:W-:Y:S01]  /*2bc0*/  IMAD.WIDE.U32 R20, R6, UR6, R20 ;  /* 0x0000000606147c25 */ /* 0x000fe2000f8e0014 */
[----:B------:R-:W-:Y:S03]  /*2bd0*/  BSSY B1, `(.L_x_44) ;  /* 0x0000010000017945 */ /* 0x000fe60003800000 */
[----:B------:R-:W-:Y:S01]  /*2be0*/  IMAD R23, R30, UR6, RZ ;  /* 0x000000061e177c24 */ /* 0x000fe2000f8e02ff */
[----:B------:R-:W-:-:S03]  /*2bf0*/  IADD3 R22, P0, R31, R20, RZ ;  /* 0x000000141f167210 */ /* 0x000fc60007f1e0ff */
[----:B------:R-:W-:Y:S01]  /*2c00*/  IMAD R23, R6, UR7, R23 ;  /* 0x0000000706177c24 */ /* 0x000fe2000f8e0217 */
[----:B------:R-:W-:Y:S01]  /*2c10*/  ULDC.64 UR6, c[0x0][0x5b0] ;  /* 0x00016c0000067ab9 */ /* 0x000fe20000000a00 */
[----:B------:R-:W-:Y:S01]  /*2c20*/  PRMT R6, RZ, 0x7610, R6 ;  /* 0x00007610ff067816 */ /* 0x000fe20000000006 */
[----:B------:R-:W-:Y:S02]  /*2c30*/  IMAD R27, R25, UR6, RZ ;  /* 0x00000006191b7c24 */ /* 0x000fe4000f8e02ff */
[----:B------:R-:W-:Y:S02]  /*2c40*/  IADD3.X R23, R26, R21, R23, P0, !PT ;  /* 0x000000151a177210 */ /* 0x000fe400007fe417 */
[----:B------:R-:W-:Y:S01]  /*2c50*/  ISETP.GE.AND P0, PT, R28, 0x1, PT ;  /* 0x000000011c00780c */ /* 0x000fe20003f06270 */
[C---:B------:R-:W-:Y:S02]  /*2c60*/  IMAD R27, R24.reuse, UR7, R27 ;  /* 0x00000007181b7c24 */ /* 0x040fe4000f8e021b */
[----:B------:R-:W-:Y:S01]  /*2c70*/  IMAD.WIDE.U32 R20, R24, UR6, R22 ;  /* 0x0000000618147c25 */ /* 0x000fe2000f8e0016 */
[----:B------:R-:W-:-:S02]  /*2c80*/  ISETP.LT.OR P4, PT, R29, 0x1, !P0 ;  /* 0x000000011d00780c */ /* 0x000fc40004781670 */
[----:B------:R-:W-:-:S04]  /*2c90*/  IADD3 R20, P1, R20, UR8, RZ ;  /* 0x0000000814147c10 */ /* 0x000fc8000ff3e0ff */
[----:B------:R-:W-:-:S07]  /*2ca0*/  IADD3.X R21, R21, UR9, R27, P1, !PT ;  /* 0x0000000915157c10 */ /* 0x000fce0008ffe41b */
[----:B------:R-:W-:Y:S05]  /*2cb0*/  @P4 BRA `(.L_x_45) ;  /* 0x0000000000044947 */ /* 0x000fea0003800000 */
[----:B------:R0:W5:Y:S02]  /*2cc0*/  LDG.E.U8 R6, desc[UR20][R20.64] ;  /* 0x0000001414067981 */ /* 0x000164000c1e1100 */
.L_x_45:
[----:B------:R-:W-:Y:S05]  /*2cd0*/  BSYNC B1 ;  /* 0x0000000000017941 */ /* 0x000fea0003800000 */
.L_x_44:
[----:B-----5:R-:W-:Y:S01]  /*2ce0*/  LOP3.LUT R6, R6, 0xff, RZ, 0xc0, !PT ;  /* 0x000000ff06067812 */ /* 0x020fe200078ec0ff */
[----:B------:R-:W-:Y:S01]  /*2cf0*/  BSSY B1, `(.L_x_46) ;  /* 0x000000b000017945 */ /* 0x000fe20003800000 */
[----:B------:R-:W-:Y:S02]  /*2d00*/  ISETP.LT.OR P3, PT, R29, 0x2, !P0 ;  /* 0x000000021d00780c */ /* 0x000fe40004761670 */
[----:B------:R-:W-:-:S05]  /*2d10*/  F2FP.F16.E4M3.UNPACK_B R6, R6 ;  /* 0x00000006ff06723e */ /* 0x000fca00020006ff */
[----:B------:R-:W-:-:S05]  /*2d20*/  HADD2.F32 R6, -RZ, R6.H0_H0 ;  /* 0x20000006ff067230 */ /* 0x000fca0000004100 */
[----:B------:R-:W-:-:S04]  /*2d30*/  FMUL R6, R6, R17 ;  /* 0x0000001106067220 */ /* 0x000fc80000400000 */
[----:B--2---:R-:W-:-:S05]  /*2d40*/  FFMA R6, R55, R16, R6 ;  /* 0x0000001037067223 */ /* 0x004fca0000000006 */
[----:B------:R-:W-:Y:S02]  /*2d50*/  F2FP.SATFINITE.E4M3.F32.PACK_AB_MERGE_C R27, RZ, R6, RZ ;  /* 0x00000006ff1b723e */ /* 0x000fe400048070ff */
[----:B------:R-:W-:-:S03]  /*2d60*/  PRMT R6, RZ, 0x7610, R6 ;  /* 0x00007610ff067816 */ /* 0x000fc60000000006 */
[----:B------:R1:W-:Y:S01]  /*2d70*/  @!P4 STG.E.U8 desc[UR20][R4.64], R27 ;  /* 0x0000001b0400c986 */ /* 0x0003e2000c101114 */
[----:B------:R-:W-:Y:S05]  /*2d80*/  @P3 BRA `(.L_x_47) ;  /* 0x0000000000043947 */ /* 0x000fea0003800000 */
[----:B------:R2:W5:Y:S02]  /*2d90*/  LDG.E.U8 R6, desc[UR20][R20.64+0x1] ;  /* 0x0000011414067981 */ /* 0x000564000c1e1100 */
.L_x_47:
[----:B------:R-:W-:Y:S05]  /*2da0*/  BSYNC B1 ;  /* 0x0000000000017941 */ /* 0x000fea0003800000 */
.L_x_46:
[----:B-----5:R-:W-:Y:S01]  /*2db0*/  LOP3.LUT R6, R6, 0xff, RZ, 0xc0, !PT ;  /* 0x000000ff06067812 */ /* 0x020fe200078ec0ff */
[----:B------:R-:W-:Y:S01]  /*2dc0*/  BSSY B1, `(.L_x_48) ;  /* 0x0000013000017945 */ /* 0x000fe20003800000 */
[----:B-1----:R-:W-:Y:S02]  /*2dd0*/  IADD3 R27, P1, R24, 0x8, RZ ;  /* 0x00000008181b7810 */ /* 0x002fe40007f3e0ff */
[----:B------:R-:W-:-:S03]  /*2de0*/  F2FP.F16.E4M3.UNPACK_B R6, R6 ;  /* 0x00000006ff06723e */ /* 0x000fc600020006ff */
[----:B------:R-:W-:Y:S01]  /*2df0*/  IMAD.X R24, RZ, RZ, R25, P1 ;  /* 0x000000ffff187224 */ /* 0x000fe200008e0619 */
[----:B------:R-:W-:Y:S01]  /*2e00*/  ISETP.GE.AND P1, PT, R28, 0x9, PT ;  /* 0x000000091c00780c */ /* 0x000fe20003f26270 */
[----:B------:R-:W-:Y:S02]  /*2e10*/  HADD2.F32 R6, -RZ, R6.H0_H0 ;  /* 0x20000006ff067230 */ /* 0x000fe40000004100 */
[----:B------:R-:W-:Y:S01]  /*2e20*/  IMAD R24, R24, UR6, RZ ;  /* 0x0000000618187c24 */ /* 0x000fe2000f8e02ff */
[----:B------:R-:W-:Y:S01]  /*2e30*/  ISETP.LT.OR P5, PT, R29, 0x1, !P1 ;  /* 0x000000011d00780c */ /* 0x000fe20004fa1670 */
[----:B------:R-:W-:-:S04]  /*2e40*/  IMAD.WIDE.U32 R22, R27, UR6, R22 ;  /* 0x000000061b167c25 */ /* 0x000fc8000f8e0016 */
[----:B------:R-:W-:Y:S01]  /*2e50*/  FMUL R25, R6, R17 ;  /* 0x0000001106197220 */ /* 0x000fe20000400000 */
[----:B------:R-:W-:Y:S01]  /*2e60*/  PRMT R6, RZ, 0x7610, R6 ;  /* 0x00007610ff067816 */ /* 0x000fe20000000006 */
[----:B------:R-:W-:Y:S02]  /*2e70*/  IMAD R27, R27, UR7, R24 ;  /* 0x000000071b1b7c24 */ /* 0x000fe4000f8e0218 */
[----:B------:R-:W-:Y:S01]  /*2e80*/  FFMA R25, R54, R16, R25 ;  /* 0x0000001036197223 */ /* 0x000fe20000000019 */
[----:B------:R-:W-:-:S04]  /*2e90*/  IADD3 R22, P4, R22, UR8, RZ ;  /* 0x0000000816167c10 */ /* 0x000fc8000ff9e0ff */
[----:B------:R-:W-:Y:S02]  /*2ea0*/  F2FP.SATFINITE.E4M3.F32.PACK_AB_MERGE_C R25, RZ, R25, RZ ;  /* 0x00000019ff19723e */ /* 0x000fe400048070ff */
[----:B------:R-:W-:-:S03]  /*2eb0*/  IADD3.X R23, R23, UR9, R27, P4, !PT ;  /* 0x0000000917177c10 */ /* 0x000fc6000a7fe41b */
[----:B------:R1:W-:Y:S01]  /*2ec0*/  @!P3 STG.E.U8 desc[UR20][R4.64+0x1], R25 ;  /* 0x000001190400b986 */ /* 0x0003e2000c101114 */
[----:B------:R-:W-:Y:S05]  /*2ed0*/  @P5 BRA `(.L_x_49) ;  /* 0x0000000000045947 */ /* 0x000fea0003800000 */
[----:B------:R3:W5:Y:S02]  /*2ee0*/  LDG.E.U8 R6, desc[UR20][R22.64] ;  /* 0x0000001416067981 */ /* 0x000764000c1e1100 */
.L_x_49:
[----:B------:R-:W-:Y:S05]  /*2ef0*/  BSYNC B1 ;  /* 0x0000000000017941 */ /* 0x000fea0003800000 */
.L_x_48:
[----:B-----5:R-:W-:Y:S01]  /*2f00*/  LOP3.LUT R6, R6, 0xff, RZ, 0xc0, !PT ;  /* 0x000000ff06067812 */ /* 0x020fe200078ec0ff */
[----:B------:R-:W-:Y:S01]  /*2f10*/  BSSY B1, `(.L_x_50) ;  /* 0x000000b000017945 */ /* 0x000fe20003800000 */
[----:B------:R-:W-:Y:S02]  /*2f20*/  ISETP.LT.OR P3, PT, R29, 0x2, !P1 ;  /* 0x000000021d00780c */ /* 0x000fe40004f61670 */
[----:B------:R-:W-:-:S05]  /*2f30*/  F2FP.F16.E4M3.UNPACK_B R6, R6 ;  /* 0x00000006ff06723e */ /* 0x000fca00020006ff */
[----:B------:R-:W-:-:S05]  /*2f40*/  HADD2.F32 R6, -RZ, R6.H0_H0 ;  /* 0x20000006ff067230 */ /* 0x000fca0000004100 */
[----:B------:R-:W-:-:S04]  /*2f50*/  FMUL R6, R6, R17 ;  /* 0x0000001106067220 */ /* 0x000fc80000400000 */
[----:B------:R-:W-:-:S05]  /*2f60*/  FFMA R6, R53, R16, R6 ;  /* 0x0000001035067223 */ /* 0x000fca0000000006 */
[----:B-1----:R-:W-:Y:S02]  /*2f70*/  F2FP.SATFINITE.E4M3.F32.PACK_AB_MERGE_C R25, RZ, R6, RZ ;  /* 0x00000006ff19723e */ /* 0x002fe400048070ff */
[----:B------:R-:W-:-:S03]  /*2f80*/  PRMT R6, RZ, 0x7610, R6 ;  /* 0x00007610ff067816 */ /* 0x000fc60000000006 */
[----:B------:R1:W-:Y:S01]  /*2f90*/  @!P5 STG.E.U8 desc[UR20][R18.64], R25 ;  /* 0x000000191200d986 */ /* 0x0003e2000c101114 */
[----:B------:R-:W-:Y:S05]  /*2fa0*/  @P3 BRA `(.L_x_51) ;  /* 0x0000000000043947 */ /* 0x000fea0003800000 */
[----:B------:R4:W5:Y:S02]  /*2fb0*/  LDG.E.U8 R6, desc[UR20][R22.64+0x1] ;  /* 0x0000011416067981 */ /* 0x000964000c1e1100 */
.L_x_51:
[----:B------:R-:W-:Y:S05]  /*2fc0*/  BSYNC B1 ;  /* 0x0000000000017941 */ /* 0x000fea0003800000 */
.L_x_50:
[----:B-----5:R-:W-:Y:S01]  /*2fd0*/  LOP3.LUT R6, R6, 0xff, RZ, 0xc0, !PT ;  /* 0x000000ff06067812 */ /* 0x020fe200078ec0ff */
[----:B------:R-:W-:Y:S01]  /*2fe0*/  BSSY B1, `(.L_x_52) ;  /* 0x000000b000017945 */ /* 0x000fe20003800000 */
[----:B------:R-:W-:Y:S02]  /*2ff0*/  ISETP.LT.OR P4, PT, R29, 0x9, !P0 ;  /* 0x000000091d00780c */ /* 0x000fe40004781670 */
[----:B------:R-:W-:-:S05]  /*3000*/  F2FP.F16.E4M3.UNPACK_B R6, R6 ;  /* 0x00000006ff06723e */ /* 0x000fca00020006ff */
[----:B------:R-:W-:-:S05]  /*3010*/  HADD2.F32 R6, -RZ, R6.H0_H0 ;  /* 0x20000006ff067230 */ /* 0x000fca0000004100 */
[----:B-1----:R-:W-:Y:S01]  /*3020*/  FMUL R25, R6, R17 ;  /* 0x0000001106197220 */ /* 0x002fe20000400000 */
[----:B------:R-:W-:-:S03]  /*3030*/  PRMT R6, RZ, 0x7610, R6 ;  /* 0x00007610ff067816 */ /* 0x000fc60000000006 */
[----:B------:R-:W-:-:S05]  /*3040*/  FFMA R25, R52, R16, R25 ;  /* 0x0000001034197223 */ /* 0x000fca0000000019 */
[----:B------:R-:W-:-:S05]  /*3050*/  F2FP.SATFINITE.E4M3.F32.PACK_AB_MERGE_C R25, RZ, R25, RZ ;  /* 0x00000019ff19723e */ /* 0x000fca00048070ff */
[----:B------:R1:W-:Y:S01]  /*3060*/  @!P3 STG.E.U8 desc[UR20][R18.64+0x1], R25 ;  /* 0x000001191200b986 */ /* 0x0003e2000c101114 */
[----:B------:R-:W-:Y:S05]  /*3070*/  @P4 BRA `(.L_x_53) ;  /* 0x0000000000044947 */ /* 0x000fea0003800000 */
[----:B------:R0:W5:Y:S02]  /*3080*/  LDG.E.U8 R6, desc[UR20][R20.64+0x8] ;  /* 0x0000081414067981 */ /* 0x000164000c1e1100 */
.L_x_53:
[----:B------:R-:W-:Y:S05]  /*3090*/  BSYNC B1 ;  /* 0x0000000000017941 */ /* 0x000fea0003800000 */
.L_x_52:
        /* <DEDUP_REMOVED lines=12> */
.L_x_55:
[----:B------:R-:W-:Y:S05]  /*3160*/  BSYNC B1 ;  /* 0x0000000000017941 */ /* 0x000fea0003800000 */
.L_x_54:
        /* <DEDUP_REMOVED lines=12> */
.L_x_57:
[----:B------:R-:W-:Y:S05]  /*3230*/  BSYNC B1 ;  /* 0x0000000000017941 */ /* 0x000fea0003800000 */
.L_x_56:
        /* <DEDUP_REMOVED lines=12> */
.L_x_59:
[----:B------:R-:W-:Y:S05]  /*3300*/  BSYNC B1 ;  /* 0x0000000000017941 */ /* 0x000fea0003800000 */
.L_x_58:
        /* <DEDUP_REMOVED lines=12> */
.L_x_61:
[----:B------:R-:W-:Y:S05]  /*33d0*/  BSYNC B1 ;  /* 0x0000000000017941 */ /* 0x000fea0003800000 */
.L_x_60:
        /* <DEDUP_REMOVED lines=12> */
.L_x_63:
[----:B------:R-:W-:Y:S05]  /*34a0*/  BSYNC B1 ;  /* 0x0000000000017941 */ /* 0x000fea0003800000 */
.L_x_62:
        /* <DEDUP_REMOVED lines=12> */
.L_x_65:
[----:B------:R-:W-:Y:S05]  /*3570*/  BSYNC B1 ;  /* 0x0000000000017941 */ /* 0x000fea0003800000 */
.L_x_64:
        /* <DEDUP_REMOVED lines=12> */
.L_x_67:
[----:B------:R-:W-:Y:S05]  /*3640*/  BSYNC B1 ;  /* 0x0000000000017941 */ /* 0x000fea0003800000 */
.L_x_66:
        /* <DEDUP_REMOVED lines=12> */
.L_x_69:
[----:B------:R-:W-:Y:S05]  /*3710*/  BSYNC B1 ;  /* 0x0000000000017941 */ /* 0x000fea0003800000 */
.L_x_68:
        /* <DEDUP_REMOVED lines=12> */
.L_x_71:
[----:B------:R-:W-:Y:S05]  /*37e0*/  BSYNC B1 ;  /* 0x0000000000017941 */ /* 0x000fea0003800000 */
.L_x_70:
[----:B-----5:R-:W-:Y:S01]  /*37f0*/  LOP3.LUT R6, R6, 0xff, RZ, 0xc0, !PT ;  /* 0x000000ff06067812 */ /* 0x020fe200078ec0ff */
[----:B------:R-:W-:Y:S01]  /*3800*/  BSSY B1, `(.L_x_72) ;  /* 0x000000b000017945 */ /* 0x000fe20003800000 */
[----:B------:R-:W-:Y:S02]  /*3810*/  ISETP.LT.OR P3, PT, R29, 0x19, !P1 ;  /* 0x000000191d00780c */ /* 0x000fe40004f61670 */
[----:B------:R-:W-:-:S05]  /*3820*/  F2FP.F16.E4M3.UNPACK_B R6, R6 ;  /* 0x00000006ff06723e */ /* 0x000fca00020006ff */
[----:B------:R-:W-:-:S05]  /*3830*/  HADD2.F32 R6, -RZ, R6.H0_H0 ;  /* 0x20000006ff067230 */ /* 0x000fca0000004100 */
[----:B0-2---:R-:W-:Y:S01]  /*3840*/  FMUL R21, R6, R17 ;  /* 0x0000001106157220 */ /* 0x005fe20000400000 */
[----:B------:R-:W-:-:S03]  /*3850*/  PRMT R6, RZ, 0x7610, R6 ;  /* 0x00007610ff067816 */ /* 0x000fc60000000006 */
[----:B------:R-:W-:-:S05]  /*3860*/  FFMA R21, R42, R16, R21 ;  /* 0x000000102a157223 */ /* 0x000fca0000000015 */
[----:B------:R-:W-:-:S05]  /*3870*/  F2FP.SATFINITE.E4M3.F32.PACK_AB_MERGE_C R21, RZ, R21, RZ ;  /* 0x00000015ff15723e */ /* 0x000fca00048070ff */
[----:B------:R0:W-:Y:S01]  /*3880*/  @!P0 STG.E.U8 desc[UR20][R4.64+0x19], R21 ;  /* 0x0000191504008986 */ /* 0x0001e2000c101114 */
[----:B------:R-:W-:Y:S05]  /*3890*/  @P3 BRA `(.L_x_73) ;  /* 0x0000000000043947 */ /* 0x000fea0003800000 */
[----:B------:R2:W5:Y:S02]  /*38a0*/  LDG.E.U8 R6, desc[UR20][R22.64+0x18] ;  /* 0x0000181416067981 */ /* 0x000564000c1e1100 */
.L_x_73:
[----:B------:R-:W-:Y:S05]  /*38b0*/  BSYNC B1 ;  /* 0x0000000000017941 */ /* 0x000fea0003800000 */
.L_x_72:
[----:B-----5:R-:W-:Y:S01]  /*38c0*/  LOP3.LUT R6, R6, 0xff, RZ, 0xc0, !PT ;  /* 0x000000ff06067812 */ /* 0x020fe200078ec0ff */
[----:B------:R-:W-:Y:S01]  /*38d0*/  BSSY B1, `(.L_x_74) ;  /* 0x000000b000017945 */ /* 0x000fe20003800000 */
[----:B------:R-:W-:Y:S02]  /*38e0*/  ISETP.LT.OR P1, PT, R29, 0x1a, !P1 ;  /* 0x0000001a1d00780c */ /* 0x000fe40004f21670 */
[----:B------:R-:W-:Y:S02]  /*38f0*/  F2FP.F16.E4M3.UNPACK_B R6, R6 ;  /* 0x00000006ff06723e */ /* 0x000fe400020006ff */
[----:B01----:R-:W-:-:S03]  /*3900*/  PRMT R4, RZ, 0x7610, R4 ;  /* 0x00007610ff047816 */ /* 0x003fc60000000004 */
[----:B------:R-:W-:-:S05]  /*3910*/  HADD2.F32 R6, -RZ, R6.H0_H0 ;  /* 0x20000006ff067230 */ /* 0x000fca0000004100 */
[----:B------:R-:W-:-:S04]  /*3920*/  FMUL R6, R6, R17 ;  /* 0x0000001106067220 */ /* 0x000fc80000400000 */
[----:B------:R-:W-:-:S05]  /*3930*/  FFMA R6, R41, R16, R6 ;  /* 0x0000001029067223 */ /* 0x000fca0000000006 */
[----:B------:R-:W-:-:S05]  /*3940*/  F2FP.SATFINITE.E4M3.F32.PACK_AB_MERGE_C R5, RZ, R6, RZ ;  /* 0x00000006ff05723e */ /* 0x000fca00048070ff */
[----:B------:R0:W-:Y:S01]  /*3950*/  @!P3 STG.E.U8 desc[UR20][R18.64+0x18], R5 ;  /* 0x000018051200b986 */ /* 0x0001e2000c101114 */
[----:B------:R-:W-:Y:S05]  /*3960*/  @P1 BRA `(.L_x_75) ;  /* 0x0000000000041947 */ /* 0x000fea0003800000 */
[----:B------:R1:W5:Y:S02]  /*3970*/  LDG.E.U8 R4, desc[UR20][R22.64+0x19] ;  /* 0x0000191416047981 */ /* 0x000364000c1e1100 */
.L_x_75:
[----:B------:R-:W-:Y:S05]  /*3980*/  BSYNC B1 ;  /* 0x0000000000017941 */ /* 0x000fea0003800000 */
.L_x_74:
[----:B------:R-:W-:Y:S05]  /*3990*/  @P1 BRA `(.L_x_76) ;  /* 0x0000000400281947 */ /* 0x000fea0003800000 */
[----:B-----5:R-:W-:-:S04]  /*39a0*/  LOP3.LUT R4, R4, 0xff, RZ, 0xc0, !PT ;  /* 0x000000ff04047812 */ /* 0x020fc800078ec0ff */
[----:B------:R-:W-:-:S05]  /*39b0*/  F2FP.F16.E4M3.UNPACK_B R4, R4 ;  /* 0x00000004ff04723e */ /* 0x000fca00020006ff */
[----:B------:R-:W-:-:S05]  /*39c0*/  HADD2.F32 R4, -RZ, R4.H0_H0 ;  /* 0x20000004ff047230 */ /* 0x000fca0000004100 */
[----:B0-----:R-:W-:-:S04]  /*39d0*/  FMUL R5, R4, R17 ;  /* 0x0000001104057220 */ /* 0x001fc80000400000 */
[----:B------:R-:W-:-:S05]  /*39e0*/  FFMA R5, R40, R16, R5 ;  /* 0x0000001028057223 */ /* 0x000fca0000000005 */
[----:B------:R-:W-:-:S05]  /*39f0*/  F2FP.SATFINITE.E4M3.F32.PACK_AB_MERGE_C R5, RZ, R5, RZ ;  /* 0x00000005ff05723e */ /* 0x000fca00048070ff */
[----:B------:R0:W-:Y:S01]  /*3a00*/  STG.E.U8 desc[UR20][R18.64+0x19], R5 ;  /* 0x0000190512007986 */ /* 0x0001e2000c101114 */
[----:B------:R-:W-:Y:S05]  /*3a10*/  BRA `(.L_x_76) ;  /* 0x0000000400087947 */ /* 0x000fea0003800000 */
.L_x_43:
[----:B------:R-:W-:Y:S01]  /*3a20*/  ISETP.GE.AND P1, PT, R28, 0x1, PT ;  /* 0x000000011c00780c */ /* 0x000fe20003f26270 */
[-C--:B--2---:R-:W-:Y:S01]  /*3a30*/  FMUL R55, R55, R16.reuse ;  /* 0x0000001037377220 */ /* 0x084fe20000400000 */
[-C--:B------:R-:W-:Y:S01]  /*3a40*/  FMUL R54, R54, R16.reuse ;  /* 0x0000001036367220 */ /* 0x080fe20000400000 */
[----:B------:R-:W-:Y:S01]  /*3a50*/  ISETP.GE.AND P0, PT, R28, 0x9, PT ;  /* 0x000000091c00780c */ /* 0x000fe20003f06270 */
[-C--:B------:R-:W-:Y:S01]  /*3a60*/  FMUL R53, R53, R16.reuse ;  /* 0x0000001035357220 */ /* 0x080fe20000400000 */
[C---:B------:R-:W-:Y:S01]  /*3a70*/  ISETP.LT.OR P4, PT, R29.reuse, 0x1, !P1 ;  /* 0x000000011d00780c */ /* 0x040fe20004f81670 */
[-C--:B------:R-:W-:Y:S01]  /*3a80*/  FMUL R52, R52, R16.reuse ;  /* 0x0000001034347220 */ /* 0x080fe20000400000 */
[----:B------:R-:W-:Y:S01]  /*3a90*/  ISETP.LT.OR P5, PT, R29, 0x2, !P1 ;  /* 0x000000021d00780c */ /* 0x000fe20004fa1670 */
[-C--:B------:R-:W-:Y:S01]  /*3aa0*/  FMUL R51, R51, R16.reuse ;  /* 0x0000001033337220 */ /* 0x080fe20000400000 */
[----:B------:R-:W-:Y:S01]  /*3ab0*/  F2FP.SATFINITE.E4M3.F32.PACK_AB_MERGE_C R55, RZ, R55, RZ ;  /* 0x00000037ff37723e */ /* 0x000fe200048070ff */
[----:B------:R-:W-:Y:S01]  /*3ac0*/  FMUL R50, R50, R16 ;  /* 0x0000001032327220 */ /* 0x000fe20000400000 */
[----:B------:R-:W-:Y:S01]  /*3ad0*/  F2FP.SATFINITE.E4M3.F32.PACK_AB_MERGE_C R21, RZ, R54, RZ ;  /* 0x00000036ff15723e */ /* 0x000fe200048070ff */
[-C--:B------:R-:W-:Y:S01]  /*3ae0*/  FMUL R49, R49, R16.reuse ;  /* 0x0000001031317220 */ /* 0x080fe20000400000 */
[C---:B------:R-:W-:Y:S01]  /*3af0*/  ISETP.LT.OR P3, PT, R29.reuse, 0x1, !P0 ;  /* 0x000000011d00780c */ /* 0x040fe20004761670 */
[-C--:B------:R-:W-:Y:S01]  /*3b00*/  FMUL R48, R48, R16.reuse ;  /* 0x0000001030307220 */ /* 0x080fe20000400000 */
[----:B------:R-:W-:Y:S01]  /*3b10*/  ISETP.LT.OR P6, PT, R29, 0xa, !P1 ;  /* 0x0000000a1d00780c */ /* 0x000fe20004fc1670 */
[-C--:B------:R-:W-:Y:S01]  /*3b20*/  FMUL R47, R47, R16.reuse ;  /* 0x000000102f2f7220 */ /* 0x080fe20000400000 */
[----:B------:R-:W-:Y:S01]  /*3b30*/  F2FP.SATFINITE.E4M3.F32.PACK_AB_MERGE_C R53, RZ, R53, RZ ;  /* 0x00000035ff35723e */ /* 0x000fe200048070ff */
[----:B------:R-:W-:Y:S01]  /*3b40*/  @!P4 STG.E.U8 desc[UR20][R4.64], R55 ;  /* 0x000000370400c986 */ /* 0x000fe2000c101114 */
[C---:B------:R-:W-:Y:S01]  /*3b50*/  ISETP.LT.OR P4, PT, R29.reuse, 0x2, !P0 ;  /* 0x000000021d00780c */ /* 0x040fe20004781670 */
[----:B------:R-:W-:Y:S01]  /*3b60*/  FMUL R46, R46, R16 ;  /* 0x000000102e2e7220 */ /* 0x000fe20000400000 */
[----:B------:R-:W-:Y:S01]  /*3b70*/  F2FP.SATFINITE.E4M3.F32.PACK_AB_MERGE_C R23, RZ, R52, RZ ;  /* 0x00000034ff17723e */ /* 0x000fe200048070ff */
[----:B------:R0:W-:Y:S01]  /*3b80*/  @!P5 STG.E.U8 desc[UR20][R4.64+0x1], R21 ;  /* 0x000001150400d986 */ /* 0x0001e2000c101114 */
[----:B------:R-:W-:Y:S01]  /*3b90*/  ISETP.LT.OR P5, PT, R29, 0x9, !P1 ;  /* 0x000000091d00780c */ /* 0x000fe20004fa1670 */
[-C--:B------:R-:W-:Y:S01]  /*3ba0*/  FMUL R45, R45, R16.reuse ;  /* 0x000000102d2d7220 */ /* 0x080fe20000400000 */
[----:B------:R-:W-:Y:S01]  /*3bb0*/  F2FP.SATFINITE.E4M3.F32.PACK_AB_MERGE_C R51, RZ, R51, RZ ;  /* 0x00000033ff33723e */ /* 0x000fe200048070ff */
[----:B------:R-:W-:Y:S01]  /*3bc0*/  @!P3 STG.E.U8 desc[UR20][R18.64], R53 ;  /* 0x000000351200b986 */ /* 0x000fe2000c101114 */
[----:B------:R-:W-:Y:S01]  /*3bd0*/  ISETP.LT.OR P3, PT, R29, 0x9, !P0 ;  /* 0x000000091d00780c */ /* 0x000fe20004761670 */
[-C--:B------:R-:W-:Y:S01]  /*3be0*/  FMUL R44, R44, R16.reuse ;  /* 0x000000102c2c7220 */ /* 0x080fe20000400000 */
[----:B------:R-:W-:Y:S01]  /*3bf0*/  F2FP.SATFINITE.E4M3.F32.PACK_AB_MERGE_C R49, RZ, R49, RZ ;  /* 0x00000031ff31723e */ /* 0x000fe200048070ff */
[-C--:B------:R-:W-:Y:S01]  /*3c00*/  FMUL R43, R43, R16.reuse ;  /* 0x000000102b2b7220 */ /* 0x080fe20000400000 */
[----:B------:R-:W-:Y:S01]  /*3c10*/  F2FP.SATFINITE.E4M3.F32.PACK_AB_MERGE_C R47, RZ, R47, RZ ;  /* 0x0000002fff2f723e */ /* 0x000fe200048070ff */
[----:B------:R1:W-:Y:S01]  /*3c20*/  @!P4 STG.E.U8 desc[UR20][R18.64+0x1], R23 ;  /* 0x000001171200c986 */ /* 0x0003e2000c101114 */
[C---:B------:R-:W-:Y:S01]  /*3c30*/  ISETP.LT.OR P4, PT, R29.reuse, 0xa, !P0 ;  /* 0x0000000a1d00780c */ /* 0x040fe20004781670 */
[----:B------:R-:W-:Y:S01]  /*3c40*/  FMUL R42, R42, R16 ;  /* 0x000000102a2a7220 */ /* 0x000fe20000400000 */
[----:B0-----:R-:W-:Y:S01]  /*3c50*/  F2FP.SATFINITE.E4M3.F32.PACK_AB_MERGE_C R21, RZ, R50, RZ ;  /* 0x00000032ff15723e */ /* 0x001fe200048070ff */
[----:B------:R-:W-:Y:S01]  /*3c60*/  @!P5 STG.E.U8 desc[UR20][R4.64+0x8], R51 ;  /* 0x000008330400d986 */ /* 0x000fe2000c101114 */
[----:B------:R-:W-:Y:S01]  /*3c70*/  ISETP.LT.OR P5, PT, R29, 0x11, !P1 ;  /* 0x000000111d00780c */ /* 0x000fe20004fa1670 */
[-C--:B------:R-:W-:Y:S01]  /*3c80*/  FMUL R41, R41, R16.reuse ;  /* 0x0000001029297220 */ /* 0x080fe20000400000 */
[----:B------:R-:W-:Y:S01]  /*3c90*/  FMUL R40, R40, R16 ;  /* 0x0000001028287220 */ /* 0x000fe20000400000 */
[----:B------:R0:W-:Y:S01]  /*3ca0*/  @!P6 STG.E.U8 desc[UR20][R4.64+0x9], R21 ;  /* 0x000009150400e986 */ /* 0x0001e2000c101114 */
[----:B------:R-:W-:-:S02]  /*3cb0*/  ISETP.LT.OR P6, PT, R29, 0x12, !P1 ;  /* 0x000000121d00780c */ /* 0x000fc40004fc1670 */
[----:B------:R-:W-:Y:S01]  /*3cc0*/  F2FP.SATFINITE.E4M3.F32.PACK_AB_MERGE_C R45, RZ, R45, RZ ;  /* 0x0000002dff2d723e */ /* 0x000fe200048070ff */
[----:B------:R-:W-:Y:S01]  /*3cd0*/  @!P3 STG.E.U8 desc[UR20][R18.64+0x8], R49 ;  /* 0x000008311200b986 */ /* 0x000fe2000c101114 */
[----:B-1----:R-:W-:Y:S02]  /*3ce0*/  F2FP.SATFINITE.E4M3.F32.PACK_AB_MERGE_C R23, RZ, R48, RZ ;  /* 0x00000030ff17723e */ /* 0x002fe400048070ff */
[C---:B------:R-:W-:Y:S02]  /*3cf0*/  ISETP.LT.OR P3, PT, R29.reuse, 0x11, !P0 ;  /* 0x000000111d00780c */ /* 0x040fe40004761670 */
[----:B------:R-:W-:Y:S01]  /*3d00*/  F2FP.SATFINITE.E4M3.F32.PACK_AB_MERGE_C R43, RZ, R43, RZ ;  /* 0x0000002bff2b723e */ /* 0x000fe200048070ff */
[----:B------:R1:W-:Y:S01]  /*3d10*/  @!P4 STG.E.U8 desc[UR20][R18.64+0x9], R23 ;  /* 0x000009171200c986 */ /* 0x0003e2000c101114 */
[C---:B------:R-:W-:Y:S02]  /*3d20*/  ISETP.LT.OR P4, PT, R29.reuse, 0x19, !P1 ;  /* 0x000000191d00780c */ /* 0x040fe40004f81670 */
[----:B0-----:R-:W-:Y:S01]  /*3d30*/  F2FP.SATFINITE.E4M3.F32.PACK_AB_MERGE_C R21, RZ, R46, RZ ;  /* 0x0000002eff15723e */ /* 0x001fe200048070ff */
[----:B------:R-:W-:Y:S01]  /*3d40*/  @!P5 STG.E.U8 desc[UR20][R4.64+0x10], R47 ;  /* 0x0000102f0400d986 */ /* 0x000fe2000c101114 */
[----:B------:R-:W-:-:S02]  /*3d50*/  ISETP.LT.OR P5, PT, R29, 0x12, !P0 ;  /* 0x000000121d00780c */ /* 0x000fc400047a1670 */
[C---:B------:R-:W-:Y:S01]  /*3d60*/  ISETP.LT.OR P1, PT, R29.reuse, 0x1a, !P1 ;  /* 0x0000001a1d00780c */ /* 0x040fe20004f21670 */
[----:B------:R0:W-:Y:S01]  /*3d70*/  @!P6 STG.E.U8 desc[UR20][R4.64+0x11], R21 ;  /* 0x000011150400e986 */ /* 0x0001e2000c101114 */
[C---:B------:R-:W-:Y:S02]  /*3d80*/  ISETP.LT.OR P6, PT, R29.reuse, 0x19, !P0 ;  /* 0x000000191d00780c */ /* 0x040fe400047c1670 */
[----:B------:R-:W-:Y:S01]  /*3d90*/  ISETP.LT.OR P0, PT, R29, 0x1a, !P0 ;  /* 0x0000001a1d00780c */ /* 0x000fe20004701670 */
[----:B------:R2:W-:Y:S01]  /*3da0*/  @!P3 STG.E.U8 desc[UR20][R18.64+0x10], R45 ;  /* 0x0000102d1200b986 */ /* 0x0005e2000c101114 */
[----:B-1----:R-:W-:Y:S02]  /*3db0*/  F2FP.SATFINITE.E4M3.F32.PACK_AB_MERGE_C R23, RZ, R42, RZ ;  /* 0x0000002aff17723e */ /* 0x002fe400048070ff */
[----:B------:R-:W-:Y:S02]  /*3dc0*/  F2FP.SATFINITE.E4M3.F32.PACK_AB_MERGE_C R41, RZ, R41, RZ ;  /* 0x00000029ff29723e */ /* 0x000fe400048070ff */
[----:B------:R-:W-:-:S02]  /*3dd0*/  F2FP.SATFINITE.E4M3.F32.PACK_AB_MERGE_C R25, RZ, R40, RZ ;  /* 0x00000028ff19723e */ /* 0x000fc400048070ff */
[----:B0-----:R-:W-:-:S05]  /*3de0*/  F2FP.SATFINITE.E4M3.F32.PACK_AB_MERGE_C R21, RZ, R44, RZ ;  /* 0x0000002cff15723e */ /* 0x001fca00048070ff */
[----:B------:R2:W-:Y:S04]  /*3df0*/  @!P5 STG.E.U8 desc[UR20][R18.64+0x11], R21 ;  /* 0x000011151200d986 */ /* 0x0005e8000c101114 */
[----:B------:R2:W-:Y:S04]  /*3e00*/  @!P4 STG.E.U8 desc[UR20][R4.64+0x18], R43 ;  /* 0x0000182b0400c986 */ /* 0x0005e8000c101114 */
[----:B------:R2:W-:Y:S04]  /*3e10*/  @!P1 STG.E.U8 desc[UR20][R4.64+0x19], R23 ;  /* 0x0000191704009986 */ /* 0x0005e8000c101114 */
[----:B------:R2:W-:Y:S04]  /*3e20*/  @!P6 STG.E.U8 desc[UR20][R18.64+0x18], R41 ;  /* 0x000018291200e986 */ /* 0x0005e8000c101114 */
[----:B------:R2:W-:Y:S02]  /*3e30*/  @!P0 STG.E.U8 desc[UR20][R18.64+0x19], R25 ;  /* 0x0000191912008986 */ /* 0x0005e4000c101114 */
.L_x_76:
[----:B------:R-:W-:Y:S05]  /*3e40*/  BSYNC B0 ;  /* 0x0000000000007941 */ /* 0x000fea0003800000 */
.L_x_42:
[C---:B------:R-:W-:Y:S01]  /*3e50*/  LEA R8, P0, R2.reuse, R8, 0x1 ;  /* 0x0000000802087211 */ /* 0x040fe200078008ff */
[----:B------:R-:W-:Y:S01]  /*3e60*/  ULDC.64 UR6, c[0x0][0x650] ;  /* 0x0001940000067ab9 */ /* 0x000fe20000000a00 */
[----:B--2--5:R-:W-:Y:S01]  /*3e70*/  IMAD.U32 R4, RZ, RZ, UR16 ;  /* 0x00000010ff047e24 */ /* 0x024fe2000f8e00ff */
[----:B0-----:R-:W-:Y:S01]  /*3e80*/  PRMT R18, RZ, 0x7610, R18 ;  /* 0x00007610ff127816 */ /* 0x001fe20000000012 */
[----:B------:R-:W-:Y:S01]  /*3e90*/  IMAD.MOV.U32 R5, RZ, RZ, -0x1 ;  /* 0xffffffffff057424 */ /* 0x000fe200078e00ff */
[----:B------:R-:W-:Y:S01]  /*3ea0*/  LEA.HI.X R9, R2, R9, R10, 0x1, P0 ;  /* 0x0000000902097211 */ /* 0x000fe200000f0c0a */
[----:B------:R0:W-:Y:S01]  /*3eb0*/  SYNCS.ARRIVE.TRANS64.A1T0 RZ, [R4+UR23], RZ ;  /* 0x000000ff04ff79a7 */ /* 0x0001e20008100017 */
[----:B------:R-:W-:Y:S01]  /*3ec0*/  ISETP.GE.U32.AND P0, PT, R8, UR6, PT ;  /* 0x0000000608007c0c */ /* 0x000fe2000bf06070 */
[----:B------:R-:W-:-:S03]  /*3ed0*/  IMAD.MOV.U32 R6, RZ, RZ, -0x1 ;  /* 0xffffffffff067424 */ /* 0x000fc600078e00ff */
[----:B------:R-:W-:Y:S01]  /*3ee0*/  ISETP.GE.U32.AND.EX P0, PT, R9, UR7, PT, P0 ;  /* 0x0000000709007c0c */ /* 0x000fe2000bf06100 */
[----:B0-----:R-:W-:-:S12]  /*3ef0*/  IMAD.MOV.U32 R4, RZ, RZ, -0x1 ;  /* 0xffffffffff047424 */ /* 0x001fd800078e00ff */
[----:B------:R-:W-:Y:S05]  /*3f00*/  @P0 BRA `(.L_x_77) ;  /* 0x0000000400600947 */ /* 0x000fea0003800000 */
[----:B------:R-:W0:Y:S01]  /*3f10*/  S2R R28, SR_CTAID.X ;  /* 0x00000000001c7919 */ /* 0x000e220000002500 */
[----:B-1-34-:R-:W1:Y:S01]  /*3f20*/  LDC.64 R22, c[0x0][0x628] ;  /* 0x00018a00ff167b82 */ /* 0x01ae620000000a00 */
[----:B------:R-:W-:Y:S01]  /*3f30*/  ULDC UR6, c[0x0][0x150] ;  /* 0x0000540000067ab9 */ /* 0x000fe20000000800 */
[----:B------:R-:W-:Y:S01]  /*3f40*/  IMAD.MOV.U32 R20, RZ, RZ, R8 ;  /* 0x000000ffff147224 */ /* 0x000fe200078e0008 */
[----:B------:R-:W2:Y:S01]  /*3f50*/  S2R R30, SR_CTAID.Y ;  /* 0x00000000001e7919 */ /* 0x000ea20000002600 */
[----:B------:R-:W-:-:S04]  /*3f60*/  IMAD.MOV.U32 R21, RZ, RZ, R9 ;  /* 0x000000ffff157224 */ /* 0x000fc800078e0009 */
[----:B------:R-:W3:Y:S08]  /*3f70*/  LDC R31, c[0x0][0x144] ;  /* 0x00005100ff1f7b82 */ /* 0x000ef00000000800 */
[----:B------:R-:W4:Y:S08]  /*3f80*/  LDC R6, c[0x0][0x630] ;  /* 0x00018c00ff067b82 */ /* 0x000f300000000800 */
[----:B------:R-:W2:Y:S01]  /*3f90*/  LDC.64 R26, c[0x0][0x620] ;  /* 0x00018800ff1a7b82 */ /* 0x000ea20000000a00 */
[----:B-1----:R-:W-:-:S04]  /*3fa0*/  ISETP.NE.U32.AND P0, PT, R22, RZ, PT ;  /* 0x000000ff1600720c */ /* 0x002fc80003f05070 */
[----:B------:R-:W-:Y:S02]  /*3fb0*/  ISETP.NE.AND.EX P0, PT, R23, RZ, PT, P0 ;  /* 0x000000ff1700720c */ /* 0x000fe40003f05300 */
[----:B0-----:R-:W-:-:S05]  /*3fc0*/  I2FP.F32.U32 R4, R28 ;  /* 0x0000001c00047245 */ /* 0x001fca0000201000 */
[----:B------:R-:W-:-:S04]  /*3fd0*/  FMUL R4, R4, UR6 ;  /* 0x0000000604047c20 */ /* 0x000fc80008400000 */
[----:B------:R0:W1:Y:S02]  /*3fe0*/  F2I.U32.TRUNC.NTZ R29, R4 ;  /* 0x00000004001d7305 */ /* 0x000064000020f000 */
[----:B---34-:R-:W-:Y:S05]  /*3ff0*/  @!P0 BRA `(.L_x_78) ;  /* 0x0000000000288947 */ /* 0x018fea0003800000 */
[----:B------:R-:W3:Y:S02]  /*4000*/  LDC R5, c[0x0][0x634] ;  /* 0x00018d00ff057b82 */ /* 0x000ee40000000800 */
[----:B---3--:R-:W-:-:S05]  /*4010*/  IADD3 R21, P0, R8, R5, RZ ;  /* 0x0000000508157210 */ /* 0x008fca0007f1e0ff */
[----:B------:R-:W-:-:S04]  /*4020*/  IMAD.X R25, RZ, RZ, R9, P0 ;  /* 0x000000ffff197224 */ /* 0x000fc800000e0609 */
[----:B0-----:R-:W-:-:S04]  /*4030*/  IMAD.WIDE.U32 R4, R25, R22, RZ ;  /* 0x0000001619047225 */ /* 0x001fc800078e00ff */
[----:B------:R-:W-:-:S04]  /*4040*/  IMAD.WIDE.U32 R18, P0, R21, R23, R4 ;  /* 0x0000001715127225 */ /* 0x000fc80007800004 */
[----:B------:R-:W-:-:S04]  /*4050*/  IMAD.WIDE.U32 R4, R21, R22, RZ ;  /* 0x0000001615047225 */ /* 0x000fc800078e00ff */
[----:B------:R-:W-:Y:S01]  /*4060*/  IMAD.X R21, RZ, RZ, RZ, P0 ;  /* 0x000000ffff157224 */ /* 0x000fe200000e06ff */
[----:B------:R-:W-:Y:S01]  /*4070*/  IADD3 RZ, P0, R5, R18, RZ ;  /* 0x0000001205ff7210 */ /* 0x000fe20007f1e0ff */
[----:B------:R-:W-:-:S04]  /*4080*/  IMAD.MOV.U32 R20, RZ, RZ, R19 ;  /* 0x000000ffff147224 */ /* 0x000fc800078e0013 */
[----:B------:R-:W-:-:S08]  /*4090*/  IMAD.WIDE.U32.X R20, R25, R23, R20, P0 ;  /* 0x0000001719147225 */ /* 0x000fd000000e0414 */
.L_x_78:
[-CC-:B------:R-:W-:Y:S01]  /*40a0*/  SHF.R.U64 R24, R20, R6.reuse, R21.reuse ;  /* 0x0000000614187219 */ /* 0x180fe20000001215 */
[----:B------:R-:W3:Y:S01]  /*40b0*/  LDC.64 R34, c[0x0][0x640] ;  /* 0x00019000ff227b82 */ /* 0x000ee20000000a00 */
[----:B0-----:R-:W-:Y:S01]  /*40c0*/  SHF.R.U32.HI R4, RZ, R6, R21 ;  /* 0x00000006ff047219 */ /* 0x001fe20000011615 */
[----:B-1----:R-:W-:Y:S01]  /*40d0*/  IMAD.MOV R29, RZ, RZ, -R29 ;  /* 0x000000ffff1d7224 */ /* 0x002fe200078e0a1d */
[----:B------:R-:W-:Y:S01]  /*40e0*/  IADD3 R19, P0, RZ, -R24, RZ ;  /* 0x80000018ff137210 */ /* 0x000fe20007f1e0ff */
[----:B------:R-:W-:Y:S01]  /*40f0*/  ULDC UR6, c[0x0][0x154] ;  /* 0x0000550000067ab9 */ /* 0x000fe20000000800 */
[----:B------:R-:W-:Y:S02]  /*4100*/  IMAD.MOV.U32 R21, RZ, RZ, 0x1 ;  /* 0x00000001ff157424 */ /* 0x000fe400078e00ff */
[----:B------:R-:W-:Y:S01]  /*4110*/  IMAD R29, R31, R29, R28 ;  /* 0x0000001d1f1d7224 */ /* 0x000fe200078e021c */
[----:B------:R-:W0:Y:S01]  /*4120*/  LDC R18, c[0x0][0x618] ;  /* 0x00018600ff127b82 */ /* 0x000e220000000800 */
[----:B------:R-:W-:-:S04]  /*4130*/  IMAD.X R5, RZ, RZ, ~R4, P0 ;  /* 0x000000ffff057224 */ /* 0x000fc800000e0e04 */
[-C--:B--2---:R-:W-:Y:S02]  /*4140*/  IMAD R6, R5, R26.reuse, RZ ;  /* 0x0000001a05067224 */ /* 0x084fe400078e02ff */
[C---:B------:R-:W-:Y:S01]  /*4150*/  IMAD.WIDE.U32 R4, R19.reuse, R26, R8 ;  /* 0x0000001a13047225 */ /* 0x040fe200078e0008 */
[----:B------:R-:W1:Y:S03]  /*4160*/  LDC R20, c[0x0][0x608] ;  /* 0x00018200ff147b82 */ /* 0x000e660000000800 */
[----:B------:R-:W-:Y:S01]  /*4170*/  IMAD R19, R19, R27, R6 ;  /* 0x0000001b13137224 */ /* 0x000fe200078e0206 */
[----:B------:R-:W-:-:S03]  /*4180*/  I2FP.F32.U32 R6, R30 ;  /* 0x0000001e00067245 */ /* 0x000fc60000201000 */
[----:B------:R-:W-:Y:S01]  /*4190*/  IMAD.IADD R5, R5, 0x1, R19 ;  /* 0x0000000105057824 */ /* 0x000fe200078e0213 */
[----:B------:R-:W2:Y:S01]  /*41a0*/  LDC R32, c[0x0][0x658] ;  /* 0x00019600ff207b82 */ /* 0x000ea20000000800 */
[----:B---3--:R-:W-:Y:S01]  /*41b0*/  ISETP.NE.U32.AND P0, PT, R34, RZ, PT ;  /* 0x000000ff2200720c */ /* 0x008fe20003f05070 */
[----:B------:R-:W-:-:S03]  /*41c0*/  IMAD.MOV.U32 R19, RZ, RZ, -0x1 ;  /* 0xffffffffff137424 */ /* 0x000fc600078e00ff */
[----:B------:R-:W-:-:S03]  /*41d0*/  ISETP.NE.AND.EX P0, PT, R35, RZ, PT, P0 ;  /* 0x000000ff2300720c */ /* 0x000fc60003f05300 */
[----:B------:R-:W3:Y:S01]  /*41e0*/  LDC R27, c[0x0][0x148] ;  /* 0x00005200ff1b7b82 */ /* 0x000ee20000000800 */
[-CC-:B0-----:R-:W-:Y:S02]  /*41f0*/  SHF.R.U64 R22, R4, R18.reuse, R5.reuse ;  /* 0x0000001204167219 */ /* 0x181fe40000001205 */
[----:B------:R-:W-:Y:S01]  /*4200*/  SHF.R.U32.HI R5, RZ, R18, R5 ;  /* 0x00000012ff057219 */ /* 0x000fe20000011605 */
[----:B------:R-:W-:-:S04]  /*4210*/  FMUL R18, R6, UR6 ;  /* 0x0000000606127c20 */ /* 0x000fc80008400000 */
[----:B------:R-:W0:Y:S01]  /*4220*/  LDC R28, c[0x0][0x600] ;  /* 0x00018000ff1c7b82 */ /* 0x000e220000000800 */
[----:B------:R4:W0:Y:S01]  /*4230*/  F2I.U32.TRUNC.NTZ R25, R18 ;  /* 0x0000001200197305 */ /* 0x000822000020f000 */
[-CC-:B-1----:R-:W-:Y:S02]  /*4240*/  SHF.R.U64 R6, R22, R20.reuse, R5.reuse ;  /* 0x0000001416067219 */ /* 0x182fe40000001205 */
[----:B------:R-:W-:-:S04]  /*4250*/  SHF.R.U32.HI R5, RZ, R20, R5 ;  /* 0x00000014ff057219 */ /* 0x000fc80000011605 */
[----:B------:R-:W1:Y:S01]  /*4260*/  LDC R33, c[0x0][0x648] ;  /* 0x00019200ff217b82 */ /* 0x000e620000000800 */
[-CC-:B--2---:R-:W-:Y:S02]  /*4270*/  SHF.R.U64 R26, R6, R32.reuse, R5.reuse ;  /* 0x00000020061a7219 */ /* 0x184fe40000001205 */
[-C--:B------:R-:W-:Y:S02]  /*4280*/  SHF.L.U32 R19, R19, R32.reuse, RZ ;  /* 0x0000002013137219 */ /* 0x080fe400000006ff */
[-C--:B------:R-:W-:Y:S01]  /*4290*/  SHF.R.U32.HI R5, RZ, R32.reuse, R5 ;  /* 0x00000020ff057219 */ /* 0x080fe20000011605 */
[----:B------:R-:W-:Y:S01]  /*42a0*/  IMAD.MOV.U32 R4, RZ, RZ, R26 ;  /* 0x000000ffff047224 */ /* 0x000fe200078e001a */
[----:B------:R-:W-:Y:S01]  /*42b0*/  SHF.L.U32 R32, R21, R32, RZ ;  /* 0x0000002015207219 */ /* 0x000fe200000006ff */
[----:B------:R-:W2:Y:S01]  /*42c0*/  LDC R36, c[0x0][0x638] ;  /* 0x00018e00ff247b82 */ /* 0x000ea20000000800 */
[----:B------:R-:W-:-:S07]  /*42d0*/  LOP3.LUT R31, RZ, R19, RZ, 0x33, !PT ;  /* 0x00000013ff1f7212 */ /* 0x000fce00078e33ff */
[----:B------:R-:W0:Y:S01]  /*42e0*/  LDC R37, c[0x0][0x610] ;  /* 0x00018400ff257b82 */ /* 0x000e220000000800 */
[----:B----4-:R-:W-:Y:S05]  /*42f0*/  @!P0 BRA `(.L_x_79) ;  /* 0x0000000000288947 */ /* 0x010fea0003800000 */
[----:B------:R-:W4:Y:S02]  /*4300*/  LDC R21, c[0x0][0x64c] ;  /* 0x00019300ff157b82 */ /* 0x000f240000000800 */
[----:B----4-:R-:W-:-:S05]  /*4310*/  IADD3 R21, P0, R26, R21, RZ ;  /* 0x000000151a157210 */ /* 0x010fca0007f1e0ff */
        /* <DEDUP_REMOVED lines=8> */
.L_x_79:
[----:B-1----:R-:W-:Y:S01]  /*43a0*/  SHF.R.U64 R4, R4, R33, R5 ;  /* 0x0000002104047219 */ /* 0x002fe20000001205 */
[----:B0-----:R-:W-:Y:S01]  /*43b0*/  VIADD R21, R28, 0xffffffff ;  /* 0xffffffff1c157836 */ /* 0x001fe20000000000 */
[----:B------:R-:W-:Y:S01]  /*43c0*/  LOP3.LUT R19, R6, R31, RZ, 0xc0, !PT ;  /* 0x0000001f06137212 */ /* 0x000fe200078ec0ff */
[----:B------:R-:W-:Y:S02]  /*43d0*/  IMAD.MOV R25, RZ, RZ, -R25 ;  /* 0x000000ffff197224 */ /* 0x000fe400078e0a19 */
[----:B------:R-:W-:Y:S01]  /*43e0*/  IMAD.MOV R5, RZ, RZ, -R4 ;  /* 0x000000ffff057224 */ /* 0x000fe200078e0a04 */
[----:B------:R-:W-:Y:S01]  /*43f0*/  LOP3.LUT R22, R22, R21, RZ, 0xc0, !PT ;  /* 0x0000001516167212 */ /* 0x000fe200078ec0ff */
[----:B---3--:R-:W-:Y:S02]  /*4400*/  @P2 IMAD R29, R27, R25, R30 ;  /* 0x000000191b1d2224 */ /* 0x008fe400078e021e */
[----:B------:R-:W-:Y:S02]  /*4410*/  IMAD R4, R32, R4, R19 ;  /* 0x0000000420047224 */ /* 0x000fe400078e0213 */
[----:B--2---:R-:W-:-:S02]  /*4420*/  IMAD R5, R5, R36, R26 ;  /* 0x0000002405057224 */ /* 0x004fc400078e021a */
[----:B------:R-:W-:Y:S02]  /*4430*/  IMAD R4, R4, R37, R29 ;  /* 0x0000002504047224 */ /* 0x000fe400078e021d */
[----:B------:R-:W-:Y:S02]  /*4440*/  IMAD R19, R5, R28, R22 ;  /* 0x0000001c05137224 */ /* 0x000fe400078e0216 */
[----:B------:R-:W-:Y:S02]  /*4450*/  IMAD.MOV.U32 R18, RZ, RZ, 0x1 ;  /* 0x00000001ff127424 */ /* 0x000fe400078e00ff */
[----:B------:R-:W-:Y:S01]  /*4460*/  IMAD.MOV.U32 R6, RZ, RZ, R24 ;  /* 0x000000ffff067224 */ /* 0x000fe200078e0018 */
[----:B------:R-:W-:Y:S02]  /*4470*/  SEL R5, R19, R4, !P2 ;  /* 0x0000000413057207 */ /* 0x000fe40005000000 */
[----:B------:R-:W-:-:S07]  /*4480*/  SEL R4, R4, R19, !P2 ;  /* 0x0000001304047207 */ /* 0x000fce0005000000 */
.L_x_77:
[----:B------:R-:W-:Y:S02]  /*4490*/  LOP3.LUT P0, RZ, R18, 0xff, RZ, 0xc0, !PT ;  /* 0x000000ff12ff7812 */ /* 0x000fe4000780c0ff */
[----:B------:R-:W-:-:S11]  /*44a0*/  LOP3.LUT R57, R57, 0x1, RZ, 0x3c, !PT ;  /* 0x0000000139397812 */ /* 0x000fd600078e3cff */
[----:B------:R-:W-:Y:S05]  /*44b0*/  @P0 BRA `(.L_x_80) ;  /* 0xffffffd400940947 */ /* 0x000fea000383ffff */
[----:B------:R-:W-:Y:S05]  /*44c0*/  EXIT ;  /* 0x000000000000794d */ /* 0x000fea0003800000 */
.L_x_18:
[----:B------:R-:W-:-:S08]  /*44d0*/  ISETP.NE.AND P0, PT, R19, RZ, PT ;  /* 0x000000ff1300720c */ /* 0x000fd00003f05270 */
[----:B--23-5:R-:W0:-:S00]  /*44e0*/  USETMAXREG.DEALLOC.CTAPOOL 0x28 ;  /* 0x00000028000079c8 */ /* 0x02ce0000080e0500 */
[----:B------:R-:W-:Y:S05]  /*44f0*/  @P0 EXIT ;  /* 0x000000000000094d */ /* 0x000fea0003800000 */
[----:B0-----:R-:W-:Y:S01]  /*4500*/  LOP3.LUT P0, RZ, R20, 0xff, RZ, 0xc0, !PT ;  /* 0x000000ff14ff7812 */ /* 0x001fe2000780c0ff */
[----:B------:R-:W-:Y:S02]  /*4510*/  IMAD.MOV.U32 R11, RZ, RZ, 0x1 ;  /* 0x00000001ff0b7424 */ /* 0x000fe400078e00ff */
[----:B------:R-:W-:-:S10]  /*4520*/  IMAD.MOV.U32 R14, RZ, RZ, RZ ;  /* 0x000000ffff0e7224 */ /* 0x000fd400078e00ff */
[----:B------:R-:W-:Y:S05]  /*4530*/  @!P0 BRA `(.L_x_81) ;  /* 0x0000000c00388947 */ /* 0x000fea0003800000 */
[----:B------:R-:W0:Y:S01]  /*4540*/  S2R R13, SR_CgaCtaId ;  /* 0x00000000000d7919 */ /* 0x000e220000008800 */
[----:B------:R-:W-:Y:S01]  /*4550*/  LOP3.LUT P0, RZ, R12, 0x1f, RZ, 0xc0, !PT ;  /* 0x0000001f0cff7812 */ /* 0x000fe2000780c0ff */
[----:B------:R-:W-:Y:S01]  /*4560*/  ULDC UR5, c[0x0][0x658] ;  /* 0x0001960000057ab9 */ /* 0x000fe20000000800 */
[----:B------:R-:W-:Y:S01]  /*4570*/  UMOV UR6, 0xffffffff ;  /* 0xffffffff00067882 */ /* 0x000fe20000000000 */
[----:B------:R-:W-:Y:S01]  /*4580*/  BSSY B0, `(.L_x_81) ;  /* 0x00000c9000007945 */ /* 0x000fe20003800000 */
[----:B------:R-:W-:Y:S01]  /*4590*/  USHF.L.U32 UR6, UR6, UR5, URZ ;  /* 0x0000000506067299 */ /* 0x000fe2000800063f */
[C---:B------:R-:W-:Y:S01]  /*45a0*/  ISETP.NE.AND P3, PT, R7.reuse, RZ, PT ;  /* 0x000000ff0700720c */ /* 0x040fe20003f65270 */
[----:B------:R-:W-:Y:S01]  /*45b0*/  IMAD.MOV.U32 R16, RZ, RZ, 0x1 ;  /* 0x00000001ff107424 */ /* 0x000fe200078e00ff */
[----:B------:R-:W-:Y:S01]  /*45c0*/  ISETP.NE.OR P0, PT, R7, RZ, !P0 ;  /* 0x000000ff0700720c */ /* 0x000fe20004705670 */
[----:B------:R-:W-:Y:S01]  /*45d0*/  IMAD.MOV.U32 R11, RZ, RZ, 0x1 ;  /* 0x00000001ff0b7424 */ /* 0x000fe200078e00ff */
[----:B------:R-:W-:Y:S01]  /*45e0*/  LOP3.LUT R15, R0, 0x2, RZ, 0xfc, !PT ;  /* 0x00000002000f7812 */ /* 0x000fe200078efcff */
[----:B------:R-:W-:Y:S01]  /*45f0*/  IMAD.MOV.U32 R14, RZ, RZ, RZ ;  /* 0x000000ffff0e7224 */ /* 0x000fe200078e00ff */
[----:B------:R-:W-:Y:S01]  /*4600*/  ULDC UR4, c[0x0][0x600] ;  /* 0x0001800000047ab9 */ /* 0x000fe20000000800 */
[----:B------:R-:W-:Y:S01]  /*4610*/  UMOV UR7, 0x1 ;  /* 0x0000000100077882 */ /* 0x000fe20000000000 */
[----:B------:R-:W-:-:S02]  /*4620*/  UIADD3 UR22, UR13, 0x1, URZ ;  /* 0x000000010d167890 */ /* 0x000fc4000fffe03f */
[----:B------:R-:W-:Y:S02]  /*4630*/  UIADD3 UR16, UR4, -0x1, URZ ;  /* 0xffffffff04107890 */ /* 0x000fe4000fffe03f */
[----:B------:R-:W-:Y:S02]  /*4640*/  USHF.L.U32 UR18, UR7, UR5, URZ ;  /* 0x0000000507127299 */ /* 0x000fe4000800063f */
[----:B------:R-:W-:Y:S01]  /*4650*/  ULOP3.LUT UR17, URZ, UR6, URZ, 0x33, !UPT ;  /* 0x000000063f117292 */ /* 0x000fe2000f8e333f */
[----:B------:R-:W-:Y:S01]  /*4660*/  ULDC.64 UR20, c[0x0][0x198] ;  /* 0x0000660000147ab9 */ /* 0x000fe20000000a00 */
[C---:B0-----:R-:W-:Y:S02]  /*4670*/  IMAD.SHL.U32 R12, R13.reuse, 0x10, RZ ;  /* 0x000000100d0c7824 */ /* 0x041fe400078e00ff */
[----:B------:R-:W-:-:S03]  /*4680*/  IMAD.SHL.U32 R13, R13, 0x400, RZ ;  /* 0x000004000d0d7824 */ /* 0x000fc600078e00ff */
[----:B------:R-:W-:Y:S02]  /*4690*/  LOP3.LUT R12, R12, 0x10, RZ, 0xc0, !PT ;  /* 0x000000100c0c7812 */ /* 0x000fe400078ec0ff */
[----:B------:R-:W-:-:S07]  /*46a0*/  LOP3.LUT R13, R13, 0x400, RZ, 0xc0, !PT ;  /* 0x000004000d0d7812 */ /* 0x000fce00078ec0ff */
.L_x_93:
[----:B------:R-:W-:-:S03]  /*46b0*/  UMOV UR4, 0xffffffff ;  /* 0xffffffff00047882 */ /* 0x000fc60000000000 */
[----:B------:R-:W-:Y:S05]  /*46c0*/  BRA.DIV UR4, `(.L_x_82) ;  /* 0x0000002204987947 */ /* 0x000fea000b800000 */
[----:B------:R-:W-:-:S13]  /*46d0*/  ELECT P1, URZ, PT ;  /* 0x00000000003f782f */ /* 0x000fda0003820000 */
.L_x_139:
[----:B------:R-:W0:Y:S01]  /*46e0*/  LDC R7, c[0x0][0x28c] ;  /* 0x0000a300ff077b82 */ /* 0x000e220000000800 */
[----:B------:R-:W-:Y:S01]  /*46f0*/  BSSY B1, `(.L_x_83) ;  /* 0x0000039000017945 */ /* 0x000fe20003800000 */
[----:B0-----:R-:W-:-:S13]  /*4700*/  ISETP.LT.OR P1, PT, R7, 0x1, !P1 ;  /* 0x000000010700780c */ /* 0x001fda0004f21670 */
[----:B------:R-:W-:Y:S05]  /*4710*/  @P1 BRA `(.L_x_84) ;  /* 0x0000000000d81947 */ /* 0x000fea0003800000 */
[----:B------:R-:W-:Y:S02]  /*4720*/  IMAD.SHL.U32 R19, R4, 0x40, RZ ;  /* 0x0000004004137824 */ /* 0x000fe400078e00ff */
[----:B------:R-:W-:Y:S02]  /*4730*/  IMAD R17, R5, 0x20, R12 ;  /* 0x0000002005117824 */ /* 0x000fe400078e020c */
[----:B------:R-:W-:Y:S02]  /*4740*/  IMAD.MOV.U32 R22, RZ, RZ, RZ ;  /* 0x000000ffff167224 */ /* 0x000fe400078e00ff */
[----:B------:R-:W-:Y:S02]  /*4750*/  IMAD.U32 R23, RZ, RZ, UR22 ;  /* 0x00000016ff177e24 */ /* 0x000fe4000f8e00ff */
[----:B------:R-:W-:Y:S02]  /*4760*/  IMAD.MOV.U32 R4, RZ, RZ, R11 ;  /* 0x000000ffff047224 */ /* 0x000fe400078e000b */
[----:B------:R-:W-:-:S07]  /*4770*/  IMAD.MOV.U32 R18, RZ, RZ, R14 ;  /* 0x000000ffff127224 */ /* 0x000fce00078e000e */
.L_x_88:
[----:B------:R-:W0:Y:S01]  /*4780*/  S2R R20, SR_CgaCtaId ;  /* 0x0000000000147919 */ /* 0x000e220000008800 */
[----:B------:R-:W-:Y:S01]  /*4790*/  MOV R5, 0x400 ;  /* 0x0000040000057802 */ /* 0x000fe20000000f00 */
[----:B------:R-:W1:Y:S03]  /*47a0*/  @!P3 LDC R7, c[0x0][0x500] ;  /* 0x00014000ff07bb82 */ /* 0x000e660000000800 */
[----:B0-----:R-:W-:Y:S02]  /*47b0*/  LEA R21, R20, R5, 0x18 ;  /* 0x0000000514157211 */ /* 0x001fe400078ec0ff */
[----:B------:R-:W-:-:S03]  /*47c0*/  SHF.L.U32 R5, R4, 0x1f, RZ ;  /* 0x0000001f04057819 */ /* 0x000fc600000006ff */
[----:B------:R-:W-:-:S04]  /*47d0*/  IMAD R20, R18, 0x8, R21 ;  /* 0x0000000812147824 */ /* 0x000fc800078e0215 */
[----:B------:R-:W0:Y:S02]  /*47e0*/  SYNCS.PHASECHK.TRANS64.TRYWAIT P1, [R20+URZ+0x128], R5 ;  /* 0x00012805140075a7 */ /* 0x000e24000802017f */
[----:B01----:R-:W-:Y:S05]  /*47f0*/  @!P1 BRA `(.L_x_85) ;  /* 0x00000020006c9947 */ /* 0x003fea0003800000 */
.L_x_140:
[----:B0-----:R-:W-:Y:S01]  /*4800*/  PRMT R5, R15, 0x9910, RZ ;  /* 0x000099100f057816 */ /* 0x001fe200000000ff */
[----:B------:R0:W-:Y:S03]  /*4810*/  @!P3 SYNCS.ARRIVE.TRANS64 RZ, [R20+URZ], R7 ;  /* 0x0000000714ffb9a7 */ /* 0x0001e6000800003f */
[----:B------:R-:W-:-:S13]  /*4820*/  ISETP.NE.AND P1, PT, R5, 0x2, PT ;  /* 0x000000020500780c */ /* 0x000fda0003f25270 */
[----:B0-----:R-:W-:Y:S05]  /*4830*/  @P1 BRA `(.L_x_86) ;  /* 0x0000000000041947 */ /* 0x001fea0003800000 */
[----:B------:R-:W-:Y:S01]  /*4840*/  BPT.TRAP 0x1 ;  /* 0x000000040000795c */ /* 0x000fe20000300000 */
.L_x_86:
[----:B------:R-:W-:Y:S05]  /*4850*/  @P0 BRA `(.L_x_87) ;  /* 0x0000000000040947 */ /* 0x000fea0003800000 */
[----:B------:R-:W-:Y:S01]  /*4860*/  BPT.TRAP 0x1 ;  /* 0x000000040000795c */ /* 0x000fe20000300000 */
.L_x_87:
[----:B------:R-:W-:Y:S01]  /*4870*/  R2UR UR15, R21 ;  /* 0x00000000150f72ca */ /* 0x000fe200000e0000 */
[----:B------:R-:W-:Y:S01]  /*4880*/  IMAD R21, R18, 0x1000, R21 ;  /* 0x0000100012157824 */ /* 0x000fe200078e0215 */
[----:B------:R-:W-:Y:S01]  /*4890*/  R2UR UR9, R20 ;  /* 0x00000000140972ca */ /* 0x000fe200000e0000 */
[C---:B------:R-:W-:Y:S01]  /*48a0*/  IMAD R5, R18.reuse, 0x800, R13 ;  /* 0x0000080012057824 */ /* 0x040fe200078e020d */
[----:B------:R-:W-:Y:S01]  /*48b0*/  UIADD3 UR4, UP0, UR20, 0xf0, URZ ;  /* 0x000000f014047890 */ /* 0x000fe2000ff1e03f */
[----:B------:R-:W-:Y:S01]  /*48c0*/  VIADD R23, R23, 0xffffffff ;  /* 0xffffffff17177836 */ /* 0x000fe20000000000 */
[----:B------:R-:W-:Y:S01]  /*48d0*/  R2UR UR5, R21 ;  /* 0x00000000150572ca */ /* 0x000fe200000e0000 */
[----:B------:R-:W-:Y:S01]  /*48e0*/  UIADD3 UR24, UP1, UR20, 0x1f0, URZ ;  /* 0x000001f014187890 */ /* 0x000fe2000ff3e03f */
[----:B------:R-:W-:Y:S01]  /*48f0*/  R2UR UR8, R5 ;  /* 0x00000000050872ca */ /* 0x000fe200000e0000 */
[----:B------:R-:W-:Y:S01]  /*4900*/  VIADD R18, R18, 0x1 ;  /* 0x0000000112127836 */ /* 0x000fe20000000000 */
[----:B------:R-:W-:Y:S01]  /*4910*/  R2UR UR11, R19 ;  /* 0x00000000130b72ca */ /* 0x000fe200000e0000 */
[----:B------:R-:W-:Y:S01]  /*4920*/  UIADD3.X UR25, URZ, UR21, URZ, UP1, !UPT ;  /* 0x000000153f197290 */ /* 0x000fe20008ffe43f */
[----:B------:R-:W-:Y:S01]  /*4930*/  R2UR UR10, R22 ;  /* 0x00000000160a72ca */ /* 0x000fe200000e0000 */
[----:B------:R-:W-:Y:S01]  /*4940*/  UMOV UR6, 0x0 ;  /* 0x0000000000067882 */ /* 0x000fe20000000000 */
[----:B------:R-:W-:Y:S01]  /*4950*/  R2UR UR12, R6 ;  /* 0x00000000060c72ca */ /* 0x000fe200000e0000 */
[----:B------:R-:W-:Y:S01]  /*4960*/  UMOV UR7, 0x10000000 ;  /* 0x1000000000077882 */ /* 0x000fe20000000000 */
[----:B------:R-:W-:Y:S01]  /*4970*/  R2UR UR19, R17 ;  /* 0x00000000111372ca */ /* 0x000fe200000e0000 */
[----:B------:R-:W-:Y:S01]  /*4980*/  UMOV UR23, 0x30000 ;  /* 0x0003000000177882 */ /* 0x000fe20000000000 */
[----:B------:R-:W-:Y:S01]  /*4990*/  ISETP.GT.AND P4, PT, R23, 0x1, PT ;  /* 0x000000011700780c */ /* 0x000fe20003f84270 */
[----:B------:R-:W-:Y:S01]  /*49a0*/  UIADD3 UR14, UR5, 0x380, URZ ;  /* 0x00000380050e7890 */ /* 0x000fe2000fffe03f */
[----:B------:R-:W-:Y:S01]  /*49b0*/  ISETP.NE.AND P1, PT, R18, 0x25, PT ;  /* 0x000000251200780c */ /* 0x000fe20003f25270 */
[----:B------:R-:W-:Y:S01]  /*49c0*/  UIADD3.X UR5, URZ, UR21, URZ, UP0, !UPT ;  /* 0x000000153f057290 */ /* 0x000fe200087fe43f */
[----:B------:R-:W-:Y:S01]  /*49d0*/  VIADD R22, R22, 0x40 ;  /* 0x0000004016167836 */ /* 0x000fe20000000000 */
[----:B------:R-:W-:Y:S01]  /*49e0*/  UIADD3 UR15, UR15, 0x25380, UR8 ;  /* 0x000253800f0f7890 */ /* 0x000fe2000fffe008 */
[----:B------:R-:W-:-:S02]  /*49f0*/  SEL R5, RZ, 0x1, P1 ;  /* 0x00000001ff057807 */ /* 0x000fc40000800000 */
[----:B------:R-:W-:Y:S01]  /*4a00*/  UMOV UR8, UR14 ;  /* 0x0000000e00087c82 */ /* 0x000fe20008000000 */
[----:B------:R-:W-:Y:S02]  /*4a10*/  SEL R18, R18, RZ, P1 ;  /* 0x000000ff12127207 */ /* 0x000fe40000800000 */
[----:B------:R-:W-:Y:S01]  /*4a20*/  LOP3.LUT R4, R4, R5, RZ, 0x3c, !PT ;  /* 0x0000000504047212 */ /* 0x000fe200078e3cff */
[----:B------:R0:W-:Y:S02]  /*4a30*/  UTMALDG.3D [UR8], [UR4], desc[UR6] ;  /* 0x00000608040075b4 */ /* 0x0001e40008011000 */
[----:B0-----:R-:W-:Y:S01]  /*4a40*/  UMOV UR11, UR19 ;  /* 0x00000013000b7c82 */ /* 0x001fe20008000000 */
[----:B------:R-:W-:Y:S02]  /*4a50*/  UMOV UR8, UR15 ;  /* 0x0000000f00087c82 */ /* 0x000fe40008000000 */
[----:B------:R0:W-:Y:S02]  /*4a60*/  UTMALDG.3D.MULTICAST [UR8], [UR24], UR23, desc[UR6] ;  /* 0x00000608180073b4 */ /* 0x0001e40008011817 */
[----:B0-----:R-:W-:Y:S05]  /*4a70*/  @P4 BRA `(.L_x_88) ;  /* 0xfffffffc00404947 */ /* 0x001fea000383ffff */
.L_x_84:
[----:B------:R-:W-:Y:S05]  /*4a80*/  BSYNC B1 ;  /* 0x0000000000017941 */ /* 0x000fea0003800000 */
.L_x_83:
[----:B------:R-:W-:Y:S01]  /*4a90*/  LOP3.LUT P5, RZ, R16, 0xff, RZ, 0xc0, !PT ;  /* 0x000000ff10ff7812 */ /* 0x000fe200078ac0ff */
[----:B------:R-:W-:Y:S01]  /*4aa0*/  VIADD R17, R14, UR13 ;  /* 0x0000000d0e117c36 */ /* 0x000fe20008000000 */
[----:B------:R-:W-:Y:S01]  /*4ab0*/  ULDC.64 UR4, c[0x0][0x650] ;  /* 0x0001940000047ab9 */ /* 0x000fe20000000a00 */
[----:B------:R-:W-:Y:S01]  /*4ac0*/  IMAD.U32 R14, RZ, RZ, UR13 ;  /* 0x0000000dff0e7e24 */ /* 0x000fe2000f8e00ff */
[----:B------:R-:W-:Y:S01]  /*4ad0*/  UISETP.GE.U32.AND UP0, UPT, UR13, 0x25, UPT ;  /* 0x000000250d00788c */ /* 0x000fe2000bf06070 */
[C---:B------:R-:W-:Y:S01]  /*4ae0*/  IMAD.WIDE.U32 R4, R17.reuse, -0x45306eb3, RZ ;  /* 0xbacf914d11047825 */ /* 0x040fe200078e00ff */
[----:B------:R-:W-:Y:S01]  /*4af0*/  ISETP.GT.U32.AND P1, PT, R17, 0x24, PT ;  /* 0x000000241100780c */ /* 0x000fe20003f24070 */
[----:B------:R-:W-:Y:S01]  /*4b00*/  BSSY B1, `(.L_x_89) ;  /* 0x000006e000017945 */ /* 0x000fe20003800000 */
[----:B------:R-:W-:Y:S02]  /*4b10*/  PRMT R16, RZ, 0x7610, R16 ;  /* 0x00007610ff107816 */ /* 0x000fe40000000010 */
[----:B------:R-:W-:-:S02]  /*4b20*/  ISETP.LT.U32.AND P1, PT, R14, 0x25, P1 ;  /* 0x000000250e00780c */ /* 0x000fc40000f21070 */
[----:B------:R-:W-:Y:S01]  /*4b30*/  PLOP3.LUT P4, PT, PT, PT, UP0, 0x80, 0x0 ;  /* 0x000000000000781c */ /* 0x000fe20003f8f008 */
[----:B------:R-:W0:Y:S01]  /*4b40*/  @P5 S2R R7, SR_CgaCtaId ;  /* 0x0000000000075919 */ /* 0x000e220000008800 */
[----:B------:R-:W-:Y:S02]  /*4b50*/  SEL R4, RZ, 0x1, !P1 ;  /* 0x00000001ff047807 */ /* 0x000fe40004800000 */
[----:B------:R-:W-:Y:S02]  /*4b60*/  IADD3 R8, P1, R8, R2, RZ ;  /* 0x0000000208087210 */ /* 0x000fe40007f3e0ff */
[----:B------:R-:W-:Y:S02]  /*4b70*/  @P5 MOV R6, 0x400 ;  /* 0x0000040000065802 */ /* 0x000fe40000000f00 */
[----:B------:R-:W-:Y:S01]  /*4b80*/  LOP3.LUT R11, R11, R4, RZ, 0x3c, !PT ;  /* 0x000000040b0b7212 */ /* 0x000fe200078e3cff */
[----:B------:R-:W-:Y:S01]  /*4b90*/  IMAD.X R9, R9, 0x1, R10, P1 ;  /* 0x0000000109097824 */ /* 0x000fe200008e060a */
[----:B------:R-:W-:Y:S01]  /*4ba0*/  ISETP.GE.U32.AND P1, PT, R8, UR4, PT ;  /* 0x0000000408007c0c */ /* 0x000fe2000bf26070 */
[----:B------:R-:W-:-:S03]  /*4bb0*/  IMAD.MOV.U32 R4, RZ, RZ, -0x1 ;  /* 0xffffffffff047424 */ /* 0x000fc600078e00ff */
[----:B------:R-:W-:Y:S02]  /*4bc0*/  ISETP.GE.U32.AND.EX P1, PT, R9, UR5, PT, P1 ;  /* 0x0000000509007c0c */ /* 0x000fe4000bf26110 */
[----:B0-----:R-:W-:Y:S01]  /*4bd0*/  @P5 LEA R6, R7, R6, 0x18 ;  /* 0x0000000607065211 */ /* 0x001fe200078ec0ff */
[----:B------:R-:W-:-:S03]  /*4be0*/  IMAD.IADD R7, R17, 0x1, -R5 ;  /* 0x0000000111077824 */ /* 0x000fc600078e0a05 */
[----:B------:R0:W-:Y:S02]  /*4bf0*/  @P5 SYNCS.ARRIVE.TRANS64.A1T0 RZ, [R6+URZ+0x288], RZ ;  /* 0x000288ff06ff59a7 */ /* 0x0001e4000810003f */
[----:B------:R-:W-:Y:S01]  /*4c00*/  LEA.HI R7, R7, R5, RZ, 0x1f ;  /* 0x0000000507077211 */ /* 0x000fe200078ff8ff */
[----:B------:R-:W-:-:S03]  /*4c10*/  IMAD.MOV.U32 R5, RZ, RZ, -0x1 ;  /* 0xffffffffff057424 */ /* 0x000fc600078e00ff */
[--C-:B------:R-:W-:Y:S01]  /*4c20*/  SHF.R.U32.HI R14, RZ, 0x5, R7.reuse ;  /* 0x00000005ff0e7819 */ /* 0x100fe20000011607 */
[----:B0-----:R-:W-:Y:S01]  /*4c30*/  IMAD.MOV.U32 R6, RZ, RZ, -0x1 ;  /* 0xffffffffff067424 */ /* 0x001fe200078e00ff */
[----:B------:R-:W-:Y:S02]  /*4c40*/  PRMT R7, RZ, 0x7610, R7 ;  /* 0x00007610ff077816 */ /* 0x000fe40000000007 */
[----:B------:R-:W-:Y:S01]  /*4c50*/  @P4 LOP3.LUT R11, R11, 0x1, R14, 0x78, !PT ;  /* 0x000000010b0b4812 */ /* 0x000fe200078e780e */
[----:B------:R-:W-:Y:S01]  /*4c60*/  IMAD R14, R14, -0x25, R17 ;  /* 0xffffffdb0e0e7824 */ /* 0x000fe200078e0211 */
[----:B------:R-:W-:Y:S06]  /*4c70*/  @P1 BRA `(.L_x_90) ;  /* 0x0000000400581947 */ /* 0x000fec0003800000 */
[----:B------:R-:W0:Y:S01]  /*4c80*/  S2R R18, SR_CTAID.X ;  /* 0x0000000000127919 */ /* 0x000e220000002500 */
[----:B------:R-:W-:Y:S01]  /*4c90*/  ULDC.64 UR4, c[0x0][0x628] ;  /* 0x00018a0000047ab9 */ /* 0x000fe20000000a00 */
[----:B------:R-:W-:Y:S01]  /*4ca0*/  ULDC UR7, c[0x0][0x630] ;  /* 0x00018c0000077ab9 */ /* 0x000fe20000000800 */
[----:B------:R-:W-:Y:S01]  /*4cb0*/  ISETP.NE.U32.AND P1, PT, RZ, UR4, PT ;  /* 0x00000004ff007c0c */ /* 0x000fe2000bf25070 */
[----:B------:R-:W1:Y:S01]  /*4cc0*/  S2R R19, SR_CTAID.Y ;  /* 0x0000000000137919 */ /* 0x000e620000002600 */
[----:B------:R-:W-:Y:S01]  /*4cd0*/  ULDC UR8, c[0x0][0x150] ;  /* 0x0000540000087ab9 */ /* 0x000fe20000000800 */
[----:B------:R-:W-:Y:S01]  /*4ce0*/  IMAD.MOV.U32 R4, RZ, RZ, R8 ;  /* 0x000000ffff047224 */ /* 0x000fe200078e0008 */
[----:B------:R-:W-:Y:S01]  /*4cf0*/  ISETP.NE.AND.EX P1, PT, RZ, UR5, PT, P1 ;  /* 0x00000005ff007c0c */ /* 0x000fe2000bf25310 */
[----:B------:R-:W-:Y:S01]  /*4d00*/  IMAD.MOV.U32 R5, RZ, RZ, R9 ;  /* 0x000000ffff057224 */ /* 0x000fe200078e0009 */
[----:B0-----:R-:W-:-:S11]  /*4d10*/  I2FP.F32.U32 R20, R18 ;  /* 0x0000001200147245 */ /* 0x001fd60000201000 */
[----:B------:R-:W-:Y:S05]  /*4d20*/  @!P1 BRA `(.L_x_91) ;  /* 0x0000000000289947 */ /* 0x000fea0003800000 */
[----:B------:R-:W-:Y:S02]  /*4d30*/  ULDC UR6, c[0x0][0x634] ;  /* 0x00018d0000067ab9 */ /* 0x000fe40000000800 */
[----:B------:R-:W-:-:S05]  /*4d40*/  IADD3 R5, P1, R8, UR6, RZ ;  /* 0x0000000608057c10 */ /* 0x000fca000ff3e0ff */
[----:B------:R-:W-:-:S04]  /*4d50*/  IMAD.X R17, RZ, RZ, R9, P1 ;  /* 0x000000ffff117224 */ /* 0x000fc800008e0609 */
[----:B------:R-:W-:-:S04]  /*4d60*/  IMAD.WIDE.U32 R6, R17, UR4, RZ ;  /* 0x0000000411067c25 */ /* 0x000fc8000f8e00ff */
[----:B------:R-:W-:-:S04]  /*4d70*/  IMAD.WIDE.U32 R6, P1, R5, UR5, R6 ;  /* 0x0000000505067c25 */ /* 0x000fc8000f820006 */
[----:B------:R-:W-:-:S04]  /*4d80*/  IMAD.WIDE.U32 R4, R5, UR4, RZ ;  /* 0x0000000405047c25 */ /* 0x000fc8000f8e00ff */
[----:B------:R-:W-:Y:S01]  /*4d90*/  IMAD.MOV.U32 R4, RZ, RZ, R7 ;  /* 0x000000ffff047224 */ /* 0x000fe200078e0007 */
[----:B------:R-:W-:Y:S01]  /*4da0*/  IADD3 RZ, P4, R5, R6, RZ ;  /* 0x0000000605ff7210 */ /* 0x000fe20007f9e0ff */
[----:B------:R-:W-:-:S04]  /*4db0*/  IMAD.X R5, RZ, RZ, RZ, P1 ;  /* 0x000000ffff057224 */ /* 0x000fc800008e06ff */
[----:B------:R-:W-:-:S08]  /*4dc0*/  IMAD.WIDE.U32.X R4, R17, UR5, R4, P4 ;  /* 0x0000000511047c25 */ /* 0x000fd0000a0e0404 */
.L_x_91:
[--C-:B------:R-:W-:Y:S01]  /*4dd0*/  SHF.R.U64 R17, R4, UR7, R5.reuse ;  /* 0x0000000704117c19 */ /* 0x100fe20008001205 */
[----:B------:R-:W-:Y:S01]  /*4de0*/  FMUL R20, R20, UR8 ;  /* 0x0000000814147c20 */ /* 0x000fe20008400000 */
[----:B------:R-:W-:Y:S01]  /*4df0*/  SHF.R.U32.HI R4, RZ, UR7, R5 ;  /* 0x00000007ff047c19 */ /* 0x000fe20008011605 */
[----:B------:R-:W0:Y:S01]  /*4e00*/  LDC R23, c[0x0][0x144] ;  /* 0x00005100ff177b82 */ /* 0x000e220000000800 */
[----:B------:R-:W-:Y:S01]  /*4e10*/  IADD3 R21, P1, RZ, -R17, RZ ;  /* 0x80000011ff157210 */ /* 0x000fe20007f3e0ff */
[----:B------:R-:W-:Y:S01]  /*4e20*/  ULDC UR6, c[0x0][0x154] ;  /* 0x0000550000067ab9 */ /* 0x000fe20000000800 */
[----:B-1----:R-:W-:Y:S01]  /*4e30*/  I2FP.F32.U32 R5, R19 ;  /* 0x0000001300057245 */ /* 0x002fe20000201000 */
[----:B------:R-:W1:Y:S01]  /*4e40*/  F2I.U32.TRUNC.NTZ R20, R20 ;  /* 0x0000001400147305 */ /* 0x000e62000020f000 */
[----:B------:R-:W-:Y:S01]  /*4e50*/  ULDC.64 UR4, c[0x0][0x620] ;  /* 0x0001880000047ab9 */ /* 0x000fe20000000a00 */
[----:B------:R-:W-:Y:S02]  /*4e60*/  IMAD.X R4, RZ, RZ, ~R4, P1 ;  /* 0x000000ffff047224 */ /* 0x000fe400008e0e04 */
[----:B------:R-:W-:Y:S01]  /*4e70*/  FMUL R6, R5, UR6 ;  /* 0x0000000605067c20 */ /* 0x000fe20008400000 */
[----:B------:R-:W2:Y:S01]  /*4e80*/  LDC R22, c[0x0][0x148] ;  /* 0x00005200ff167b82 */ /* 0x000ea20000000800 */
[----:B------:R-:W-:Y:S01]  /*4e90*/  IMAD R4, R4, UR4, RZ ;  /* 0x0000000404047c24 */ /* 0x000fe2000f8e02ff */
[----:B------:R-:W-:Y:S01]  /*4ea0*/  ULDC.64 UR6, c[0x0][0x640] ;  /* 0x0001900000067ab9 */ /* 0x000fe20000000a00 */
[----:B------:R-:W-:Y:S01]  /*4eb0*/  IMAD.MOV.U32 R5, RZ, RZ, R9 ;  /* 0x000000ffff057224 */ /* 0x000fe200078e0009 */
[----:B------:R-:W-:Y:S01]  /*4ec0*/  ISETP.NE.U32.AND P1, PT, RZ, UR6, PT ;  /* 0x00000006ff007c0c */ /* 0x000fe2000bf25070 */
[----:B------:R-:W3:Y:S01]  /*4ed0*/  F2I.U32.TRUNC.NTZ R6, R6 ;  /* 0x0000000600067305 */ /* 0x000ee2000020f000 */
[----:B------:R-:W-:-:S02]  /*4ee0*/  IMAD R7, R21, UR5, R4 ;  /* 0x0000000515077c24 */ /* 0x000fc4000f8e0204 */
[----:B------:R-:W-:Y:S01]  /*4ef0*/  IMAD.MOV.U32 R4, RZ, RZ, R8 ;  /* 0x000000ffff047224 */ /* 0x000fe200078e0008 */
[----:B------:R-:W-:Y:S01]  /*4f00*/  ISETP.NE.AND.EX P1, PT, RZ, UR7, PT, P1 ;  /* 0x00000007ff007c0c */ /* 0x000fe2000bf25310 */
[----:B-1----:R-:W-:Y:S02]  /*4f10*/  IMAD.MOV R20, RZ, RZ, -R20 ;  /* 0x000000ffff147224 */ /* 0x002fe400078e0a14 */
[----:B------:R-:W-:Y:S01]  /*4f20*/  IMAD.WIDE.U32 R4, R21, UR4, R4 ;  /* 0x0000000415047c25 */ /* 0x000fe2000f8e0004 */
[----:B------:R-:W-:-:S03]  /*4f30*/  ULDC UR4, c[0x0][0x618] ;  /* 0x0001860000047ab9 */ /* 0x000fc60000000800 */
[----:B------:R-:W-:Y:S02]  /*4f40*/  IMAD.IADD R5, R5, 0x1, R7 ;  /* 0x0000000105057824 */ /* 0x000fe400078e0207 */
[----:B0-----:R-:W-:-:S03]  /*4f50*/  IMAD R18, R23, R20, R18 ;  /* 0x0000001417127224 */ /* 0x001fc600078e0212 */
[--C-:B------:R-:W-:Y:S01]  /*4f60*/  SHF.R.U64 R20, R4, UR4, R5.reuse ;  /* 0x0000000404147c19 */ /* 0x100fe20008001205 */
[----:B---3--:R-:W-:Y:S01]  /*4f70*/  IMAD.MOV R4, RZ, RZ, -R6 ;  /* 0x000000ffff047224 */ /* 0x008fe200078e0a06 */
[----:B------:R-:W-:Y:S01]  /*4f80*/  SHF.R.U32.HI R5, RZ, UR4, R5 ;  /* 0x00000004ff057c19 */ /* 0x000fe20008011605 */
[----:B------:R-:W-:Y:S02]  /*4f90*/  ULDC UR4, c[0x0][0x608] ;  /* 0x0001820000047ab9 */ /* 0x000fe40000000800 */
[----:B--2---:R-:W-:Y:S01]  /*4fa0*/  @P2 IMAD R18, R22, R4, R19 ;  /* 0x0000000416122224 */ /* 0x004fe200078e0213 */
[--C-:B------:R-:W-:Y:S02]  /*4fb0*/  SHF.R.U64 R22, R20, UR4, R5.reuse ;  /* 0x0000000414167c19 */ /* 0x100fe40008001205 */
[----:B------:R-:W-:Y:S01]  /*4fc0*/  SHF.R.U32.HI R5, RZ, UR4, R5 ;  /* 0x00000004ff057c19 */ /* 0x000fe20008011605 */
[----:B------:R-:W-:-:S03]  /*4fd0*/  ULDC UR4, c[0x0][0x658] ;  /* 0x0001960000047ab9 */ /* 0x000fc60000000800 */
[--C-:B------:R-:W-:Y:S02]  /*4fe0*/  SHF.R.U64 R19, R22, UR4, R5.reuse ;  /* 0x0000000416137c19 */ /* 0x100fe40008001205 */
[----:B------:R-:W-:-:S03]  /*4ff0*/  SHF.R.U32.HI R21, RZ, UR4, R5 ;  /* 0x00000004ff157c19 */ /* 0x000fc60008011605 */
[----:B------:R-:W-:Y:S02]  /*5000*/  IMAD.MOV.U32 R6, RZ, RZ, R19 ;  /* 0x000000ffff067224 */ /* 0x000fe400078e0013 */
[----:B------:R-:W-:Y:S01]  /*5010*/  IMAD.MOV.U32 R5, RZ, RZ, R21 ;  /* 0x000000ffff057224 */ /* 0x000fe200078e0015 */
[----:B------:R-:W-:Y:S06]  /*5020*/  @!P1 BRA `(.L_x_92) ;  /* 0x00000000002c9947 */ /* 0x000fec0003800000 */
        /* <DEDUP_REMOVED lines=9> */
[----:B------:R-:W-:-:S04]  /*50c0*/  IMAD.WIDE.U32.X R4, R21, UR7, R4, P4 ;  /* 0x0000000715047c25 */ /* 0x000fc8000a0e0404 */
[----:B------:R-:W-:-:S07]  /*50d0*/  IMAD.MOV.U32 R6, RZ, RZ, R4 ;  /* 0x000000ffff067224 */ /* 0x000fce00078e0004 */
.L_x_92:
[----:B------:R-:W-:Y:S01]  /*50e0*/  ULDC UR4, c[0x0][0x648] ;  /* 0x0001920000047ab9 */ /* 0x000fe20000000800 */
[----:B------:R-:W-:Y:S01]  /*50f0*/  LOP3.LUT R4, R22, UR17, RZ, 0xc0, !PT ;  /* 0x0000001116047c12 */ /* 0x000fe2000f8ec0ff */
[----:B------:R-:W-:Y:S01]  /*5100*/  ULDC UR5, c[0x0][0x610] ;  /* 0x0001840000057ab9 */ /* 0x000fe20000000800 */
[----:B------:R-:W-:Y:S01]  /*5110*/  SHF.R.U64 R5, R6, UR4, R5 ;  /* 0x0000000406057c19 */ /* 0x000fe20008001205 */
[----:B------:R-:W-:Y:S01]  /*5120*/  ULDC UR4, c[0x0][0x638] ;  /* 0x00018e0000047ab9 */ /* 0x000fe20000000800 */
[----:B------:R-:W-:Y:S01]  /*5130*/  LOP3.LUT R20, R20, UR16, RZ, 0xc0, !PT ;  /* 0x0000001014147c12 */ /* 0x000fe2000f8ec0ff */
[----:B------:R-:W-:Y:S02]  /*5140*/  IMAD.MOV.U32 R7, RZ, RZ, 0x1 ;  /* 0x00000001ff077424 */ /* 0x000fe400078e00ff */
[----:B------:R-:W-:Y:S02]  /*5150*/  IMAD.MOV R6, RZ, RZ, -R5 ;  /* 0x000000ffff067224 */ /* 0x000fe400078e0a05 */
[----:B------:R-:W-:-:S02]  /*5160*/  IMAD R5, R5, UR18, R4 ;  /* 0x0000001205057c24 */ /* 0x000fc4000f8e0204 */
[----:B------:R-:W-:Y:S01]  /*5170*/  IMAD R19, R6, UR4, R19 ;  /* 0x0000000406137c24 */ /* 0x000fe2000f8e0213 */
[----:B------:R-:W-:Y:S01]  /*5180*/  ULDC UR4, c[0x0][0x600] ;  /* 0x0001800000047ab9 */ /* 0x000fe20000000800 */
[----:B------:R-:W-:Y:S02]  /*5190*/  IMAD R18, R5, UR5, R18 ;  /* 0x0000000505127c24 */ /* 0x000fe4000f8e0212 */
[----:B------:R-:W-:Y:S02]  /*51a0*/  IMAD R19, R19, UR4, R20 ;  /* 0x0000000413137c24 */ /* 0x000fe4000f8e0214 */
[----:B------:R-:W-:-:S03]  /*51b0*/  IMAD.MOV.U32 R6, RZ, RZ, R17 ;  /* 0x000000ffff067224 */ /* 0x000fc600078e0011 */
[----:B------:R-:W-:Y:S02]  /*51c0*/  SEL R5, R19, R18, !P2 ;  /* 0x0000001213057207 */ /* 0x000fe40005000000 */
[----:B------:R-:W-:-:S07]  /*51d0*/  SEL R4, R18, R19, !P2 ;  /* 0x0000001312047207 */ /* 0x000fce0005000000 */
.L_x_90:
[----:B------:R-:W-:Y:S05]  /*51e0*/  BSYNC B1 ;  /* 0x0000000000017941 */ /* 0x000fea0003800000 */
.L_x_89:
[----:B------:R-:W-:-:S13]  /*51f0*/  LOP3.LUT P1, RZ, R7, 0xff, RZ, 0xc0, !PT ;  /* 0x000000ff07ff7812 */ /* 0x000fda000782c0ff */
[----:B------:R-:W-:Y:S05]  /*5200*/  @P1 BRA `(.L_x_93) ;  /* 0xfffffff400281947 */ /* 0x000fea000383ffff */
[----:B------:R-:W-:Y:S05]  /*5210*/  BSYNC B0 ;  /* 0x0000000000007941 */ /* 0x000fea0003800000 */
.L_x_81:
[----:B------:R-:W-:-:S03]  /*5220*/  UMOV UR4, 0xffffffff ;  /* 0xffffffff00047882 */ /* 0x000fc60000000000 */
[----:B------:R-:W-:Y:S05]  /*5230*/  BRA.DIV UR4, `(.L_x_94) ;  /* 0x0000001604f07947 */ /* 0x000fea000b800000 */
[----:B------:R-:W-:-:S13]  /*5240*/  ELECT P0, URZ, PT ;  /* 0x00000000003f782f */ /* 0x000fda0003800000 */
.L_x_143:
[----:B------:R-:W-:Y:S04]  /*5250*/  BSSY B0, `(.L_x_95) ;  /* 0x0000154000007945 */ /* 0x000fe80003800000 */
[----:B------:R-:W-:Y:S05]  /*5260*/  @!P0 BRA `(.L_x_96) ;  /* 0x0000001400488947 */ /* 0x000fea0003800000 */
[----:B------:R-:W-:-:S04]  /*5270*/  LOP3.LUT R0, R0, 0x2, RZ, 0xfc, !PT ;  /* 0x0000000200007812 */ /* 0x000fc800078efcff */
[----:B------:R-:W-:-:S13]  /*5280*/  ISETP.NE.AND P0, PT, R0, 0x3, PT ;  /* 0x000000030000780c */ /* 0x000fda0003f05270 */
[----:B------:R-:W-:Y:S05]  /*5290*/  @!P0 BRA `(.L_x_97) ;  /* 0x0000000000048947 */ /* 0x000fea0003800000 */
[----:B------:R-:W-:Y:S01]  /*52a0*/  BPT.TRAP 0x1 ;  /* 0x000000040000795c */ /* 0x000fe20000300000 */
.L_x_97:
[----:B------:R-:W0:Y:S01]  /*52b0*/  S2R R3, SR_CgaCtaId ;  /* 0x0000000000037919 */ /* 0x000e220000008800 */
[----:B------:R-:W-:Y:S02]  /*52c0*/  MOV R0, 0x400 ;  /* 0x0000040000007802 */ /* 0x000fe40000000f00 */
[----:B------:R-:W-:Y:S02]  /*52d0*/  SHF.L.U32 R2, R11, 0x1f, RZ ;  /* 0x0000001f0b027819 */ /* 0x000fe400000006ff */
[----:B0-----:R-:W-:-:S05]  /*52e0*/  LEA R3, R3, R0, 0x18 ;  /* 0x0000000003037211 */ /* 0x001fca00078ec0ff */
[----:B------:R-:W-:-:S04]  /*52f0*/  VIADD R3, R3, 0x128 ;  /* 0x0000012803037836 */ /* 0x000fc80000000000 */
[C---:B------:R-:W-:Y:S02]  /*5300*/  IMAD R5, R14.reuse, 0x8, R3 ;  /* 0x000000080e057824 */ /* 0x040fe400078e0203 */
[----:B------:R-:W-:Y:S02]  /*5310*/  VIADD R14, R14, 0x1 ;  /* 0x000000010e0e7836 */ /* 0x000fe40000000000 */
[----:B------:R-:W0:Y:S03]  /*5320*/  SYNCS.PHASECHK.TRANS64.TRYWAIT P0, [R5+URZ], R2 ;  /* 0x00000002050075a7 */ /* 0x000e26000800017f */
[----:B------:R-:W-:-:S04]  /*5330*/  ISETP.NE.AND P1, PT, R14, 0x25, PT ;  /* 0x000000250e00780c */ /* 0x000fc80003f25270 */
[----:B------:R-:W-:Y:S02]  /*5340*/  SEL R0, RZ, 0x1, P1 ;  /* 0x00000001ff007807 */ /* 0x000fe40000800000 */
[----:B------:R-:W-:Y:S02]  /*5350*/  SEL R14, R14, RZ, P1 ;  /* 0x000000ff0e0e7207 */ /* 0x000fe40000800000 */
[----:B------:R-:W-:-:S03]  /*5360*/  LOP3.LUT R11, R11, R0, RZ, 0x3c, !PT ;  /* 0x000000000b0b7212 */ /* 0x000fc600078e3cff */
[----:B------:R-:W-:Y:S01]  /*5370*/  IMAD R7, R14, 0x8, R3 ;  /* 0x000000080e077824 */ /* 0x000fe200078e0203 */
[----:B------:R-:W-:Y:S01]  /*5380*/  SHF.L.U32 R4, R11, 0x1f, RZ ;  /* 0x0000001f0b047819 */ /* 0x000fe200000006ff */
[----:B0-----:R-:W-:Y:S06]  /*5390*/  @!P0 BRA `(.L_x_98) ;  /* 0x0000001400bc8947 */ /* 0x001fec0003800000 */
.L_x_144:
[----:B------:R-:W1:Y:S01]  /*53a0*/  SYNCS.PHASECHK.TRANS64.TRYWAIT P0, [R7+URZ], R4 ;  /* 0x00000004070075a7 */ /* 0x000e62000800017f */
[----:B------:R-:W-:-:S05]  /*53b0*/  VIADD R0, R14, 0x1 ;  /* 0x000000010e007836 */ /* 0x000fca0000000000 */
[----:B------:R-:W-:-:S04]  /*53c0*/  ISETP.NE.AND P1, PT, R0, 0x25, PT ;  /* 0x000000250000780c */ /* 0x000fc80003f25270 */
[----:B0-----:R-:W-:Y:S02]  /*53d0*/  SEL R2, RZ, 0x1, P1 ;  /* 0x00000001ff027807 */ /* 0x001fe40000800000 */
[----:B------:R-:W-:Y:S02]  /*53e0*/  SEL R0, R0, RZ, P1 ;  /* 0x000000ff00007207 */ /* 0x000fe40000800000 */
[----:B------:R-:W-:-:S03]  /*53f0*/  LOP3.LUT R11, R11, R2, RZ, 0x3c, !PT ;  /* 0x000000020b0b7212 */ /* 0x000fc600078e3cff */
[----:B------:R-:W-:Y:S01]  /*5400*/  IMAD R6, R0, 0x8, R3 ;  /* 0x0000000800067824 */ /* 0x000fe200078e0203 */
[----:B------:R-:W-:Y:S01]  /*5410*/  SHF.L.U32 R5, R11, 0x1f, RZ ;  /* 0x0000001f0b057819 */ /* 0x000fe200000006ff */
[----:B-1----:R-:W-:Y:S06]  /*5420*/  @!P0 BRA `(.L_x_99) ;  /* 0x0000001400ac8947 */ /* 0x002fec0003800000 */
.L_x_145:
[----:B------:R-:W1:Y:S01]  /*5430*/  SYNCS.PHASECHK.TRANS64.TRYWAIT P0, [R6+URZ], R5 ;  /* 0x00000005060075a7 */ /* 0x000e62000800017f */
[----:B------:R-:W-:-:S05]  /*5440*/  VIADD R0, R0, 0x1 ;  /* 0x0000000100007836 */ /* 0x000fca0000000000 */
[----:B------:R-:W-:-:S04]  /*5450*/  ISETP.NE.AND P1, PT, R0, 0x25, PT ;  /* 0x000000250000780c */ /* 0x000fc80003f25270 */
[----:B------:R-:W-:Y:S02]  /*5460*/  SEL R2, RZ, 0x1, P1 ;  /* 0x00000001ff027807 */ /* 0x000fe40000800000 */
[----:B------:R-:W-:Y:S02]  /*5470*/  SEL R0, R0, RZ, P1 ;  /* 0x000000ff00007207 */ /* 0x000fe40000800000 */
[----:B------:R-:W-:-:S03]  /*5480*/  LOP3.LUT R11, R11, R2, RZ, 0x3c, !PT ;  /* 0x000000020b0b7212 */ /* 0x000fc600078e3cff */
[----:B0-----:R-:W-:Y:S01]  /*5490*/  IMAD R7, R0, 0x8, R3 ;  /* 0x0000000800077824 */ /* 0x001fe200078e0203 */
[----:B------:R-:W-:Y:S01]  /*54a0*/  SHF.L.U32 R4, R11, 0x1f, RZ ;  /* 0x0000001f0b047819 */ /* 0x000fe200000006ff */
[----:B-1----:R-:W-:Y:S06]  /*54b0*/  @!P0 BRA `(.L_x_100) ;  /* 0x00000014009c8947 */ /* 0x002fec0003800000 */
.L_x_146:
        /* <DEDUP_REMOVED lines=9> */
.L_x_147:
        /* <DEDUP_REMOVED lines=9> */
.L_x_148:
        /* <DEDUP_REMOVED lines=9> */
.L_x_149:
        /* <DEDUP_REMOVED lines=9> */
.L_x_150:
        /* <DEDUP_REMOVED lines=9> */
.L_x_151:
        /* <DEDUP_REMOVED lines=9> */
.L_x_152:
        /* <DEDUP_REMOVED lines=9> */
.L_x_153:
        /* <DEDUP_REMOVED lines=9> */
.L_x_154:
        /* <DEDUP_REMOVED lines=9> */
.L_x_155:
        /* <DEDUP_REMOVED lines=9> */
.L_x_156:
        /* <DEDUP_REMOVED lines=9> */
.L_x_157:
        /* <DEDUP_REMOVED lines=9> */
.L_x_158:
        /* <DEDUP_REMOVED lines=9> */
.L_x_159:
        /* <DEDUP_REMOVED lines=9> */
.L_x_160:
        /* <DEDUP_REMOVED lines=9> */
.L_x_161:
        /* <DEDUP_REMOVED lines=9> */
.L_x_162:
        /* <DEDUP_REMOVED lines=9> */
.L_x_163:
        /* <DEDUP_REMOVED lines=9> */
.L_x_164:
        /* <DEDUP_REMOVED lines=9> */
.L_x_165:
        /* <DEDUP_REMOVED lines=9> */
.L_x_166:
        /* <DEDUP_REMOVED lines=9> */
.L_x_167:
        /* <DEDUP_REMOVED lines=9> */
.L_x_168:
        /* <DEDUP_REMOVED lines=9> */
.L_x_169:
        /* <DEDUP_REMOVED lines=9> */
.L_x_170:
        /* <DEDUP_REMOVED lines=9> */
.L_x_171:
        /* <DEDUP_REMOVED lines=9> */
.L_x_172:
        /* <DEDUP_REMOVED lines=9> */
.L_x_173:
        /* <DEDUP_REMOVED lines=9> */
.L_x_174:
        /* <DEDUP_REMOVED lines=9> */
.L_x_175:
        /* <DEDUP_REMOVED lines=9> */
.L_x_176:
        /* <DEDUP_REMOVED lines=9> */
.L_x_177:
        /* <DEDUP_REMOVED lines=9> */
.L_x_178:
[----:B------:R-:W1:Y:S01]  /*66c0*/  SYNCS.PHASECHK.TRANS64.TRYWAIT P0, [R7+URZ], R4 ;  /* 0x00000004070075a7 */ /* 0x000e62000800017f */
[----:B------:R-:W-:-:S05]  /*66d0*/  VIADD R0, R0, 0x1 ;  /* 0x0000000100007836 */ /* 0x000fca0000000000 */
[----:B------:R-:W-:-:S04]  /*66e0*/  ISETP.NE.AND P1, PT, R0, 0x25, PT ;  /* 0x000000250000780c */ /* 0x000fc80003f25270 */
[----:B------:R-:W-:Y:S02]  /*66f0*/  SEL R2, RZ, 0x1, P1 ;  /* 0x00000001ff027807 */ /* 0x000fe40000800000 */
[----:B------:R-:W-:Y:S02]  /*6700*/  SEL R0, R0, RZ, P1 ;  /* 0x000000ff00007207 */ /* 0x000fe40000800000 */
[----:B------:R-:W-:Y:S01]  /*6710*/  LOP3.LUT R2, R11, R2, RZ, 0x3c, !PT ;  /* 0x000000020b027212 */ /* 0x000fe200078e3cff */
[----:B-1----:R-:W-:Y:S06]  /*6720*/  @!P0 BRA `(.L_x_133) ;  /* 0x0000000c00948947 */ /* 0x002fec0003800000 */
.L_x_179:
[----:B------:R-:W-:Y:S01]  /*6730*/  IMAD R3, R0, 0x8, R3 ;  /* 0x0000000800037824 */ /* 0x000fe200078e0203 */
[----:B------:R-:W-:-:S07]  /*6740*/  SHF.L.U32 R0, R2, 0x1f, RZ ;  /* 0x0000001f02007819 */ /* 0x000fce00000006ff */
.L_x_134:
[----:B--2---:R2:W3:Y:S02]  /*6750*/  SYNCS.PHASECHK.TRANS64.TRYWAIT P0, [R3+URZ], R0 ;  /* 0x00000000030075a7 */ /* 0x0044e4000800017f */
[----:B---3--:R-:W-:Y:S05]  /*6760*/  @!P0 NANOSLEEP.SYNCS 0x989680 ;  /* 0x009896800000895d */ /* 0x008fea0003900000 */
[----:B------:R-:W3:Y:S02]  /*6770*/  @!P0 SYNCS.PHASECHK.TRANS64 P0, [R3+URZ], R0 ;  /* 0x00000000030085a7 */ /* 0x000ee4000800007f */
[----:B---3--:R-:W-:Y:S05]  /*6780*/  @!P0 BRA `(.L_x_134) ;  /* 0xfffffffc00f08947 */ /* 0x008fea000383ffff */
.L_x_96:
[----:B------:R-:W-:Y:S05]  /*6790*/  BSYNC B0 ;  /* 0x0000000000007941 */ /* 0x000fea0003800000 */
.L_x_95:
[----:B------:R-:W-:Y:S05]  /*67a0*/  EXIT ;  /* 0x000000000000794d */ /* 0x000fea0003800000 */
.L_x_20:
[----:B0-----:R-:W-:-:S04]  /*67b0*/  IMAD.U32 R19, RZ, RZ, UR15 ;  /* 0x0000000fff137e24 */ /* 0x001fc8000f8e00ff */
[----:B------:R0:W1:Y:S03]  /*67c0*/  SYNCS.PHASECHK.TRANS64.TRYWAIT P0, [R19+URZ+-0x8], R18 ;  /* 0xfffff812130075a7 */ /* 0x000066000800017f */
[----:B-1----:R-:W-:Y:S05]  /*67d0*/  @!P0 NANOSLEEP.SYNCS 0x989680 ;  /* 0x009896800000895d */ /* 0x002fea0003900000 */
[----:B------:R-:W1:Y:S02]  /*67e0*/  @!P0 SYNCS.PHASECHK.TRANS64 P0, [R19+URZ+-0x8], R18 ;  /* 0xfffff812130085a7 */ /* 0x000e64000800007f */
[----:B-1----:R-:W-:Y:S05]  /*67f0*/  @!P0 BRA `(.L_x_20) ;  /* 0xfffffffc00ec8947 */ /* 0x002fea000383ffff */
[----:B------:R-:W-:Y:S05]  /*6800*/  BRA `(.L_x_135) ;  /* 0xffffffb000dc7947 */ /* 0x000fea000383ffff */
.L_x_25:
[----:B-1----:R-:W-:-:S04]  /*6810*/  IMAD.U32 R19, RZ, RZ, UR6 ;  /* 0x00000006ff137e24 */ /* 0x002fc8000f8e00ff */
[----:B------:R1:W4:Y:S03]  /*6820*/  SYNCS.PHASECHK.TRANS64.TRYWAIT P0, [R19+URZ], R18 ;  /* 0x00000012130075a7 */ /* 0x000326000800017f */
[----:B----4-:R-:W-:Y:S05]  /*6830*/  @!P0 NANOSLEEP.SYNCS 0x989680 ;  /* 0x009896800000895d */ /* 0x010fea0003900000 */
[----:B------:R-:W4:Y:S02]  /*6840*/  @!P0 SYNCS.PHASECHK.TRANS64 P0, [R19+URZ], R18 ;  /* 0x00000012130085a7 */ /* 0x000f24000800007f */
[----:B----4-:R-:W-:Y:S05]  /*6850*/  @!P0 BRA `(.L_x_25) ;  /* 0xfffffffc00ec8947 */ /* 0x010fea000383ffff */
[----:B------:R-:W-:Y:S05]  /*6860*/  BRA `(.L_x_24) ;  /* 0xffffffb400447947 */ /* 0x000fea000383ffff */
.L_x_31:
[----:B-1----:R-:W-:-:S04]  /*6870*/  IMAD.U32 R21, RZ, RZ, UR9 ;  /* 0x00000009ff157e24 */ /* 0x002fc8000f8e00ff */
[----:B------:R1:W4:Y:S03]  /*6880*/  SYNCS.PHASECHK.TRANS64.TRYWAIT P0, [R21+URZ], R20 ;  /* 0x00000014150075a7 */ /* 0x000326000800017f */
[----:B----4-:R-:W-:Y:S05]  /*6890*/  @!P0 NANOSLEEP.SYNCS 0x989680 ;  /* 0x009896800000895d */ /* 0x010fea0003900000 */
[----:B------:R-:W4:Y:S02]  /*68a0*/  @!P0 SYNCS.PHASECHK.TRANS64 P0, [R21+URZ], R20 ;  /* 0x00000014150085a7 */ /* 0x000f24000800007f */
[----:B----4-:R-:W-:Y:S05]  /*68b0*/  @!P0 BRA `(.L_x_31) ;  /* 0xfffffffc00ec8947 */ /* 0x010fea000383ffff */
[----:B------:R-:W-:Y:S05]  /*68c0*/  BRA `(.L_x_30) ;  /* 0xffffffb800387947 */ /* 0x000fea000383ffff */
.L_x_41:
[----:B0-----:R-:W-:-:S04]  /*68d0*/  IMAD.U32 R19, RZ, RZ, UR15 ;  /* 0x0000000fff137e24 */ /* 0x001fc8000f8e00ff */
[----:B------:R0:W1:Y:S03]  /*68e0*/  SYNCS.PHASECHK.TRANS64.TRYWAIT P0, [R19+URZ+0x8], R18 ;  /* 0x00000812130075a7 */ /* 0x000066000800017f */
[----:B-1----:R-:W-:Y:S05]  /*68f0*/  @!P0 NANOSLEEP.SYNCS 0x989680 ;  /* 0x009896800000895d */ /* 0x002fea0003900000 */
[----:B------:R-:W1:Y:S02]  /*6900*/  @!P0 SYNCS.PHASECHK.TRANS64 P0, [R19+URZ+0x8], R18 ;  /* 0x00000812130085a7 */ /* 0x000e64000800007f */
[----:B-1----:R-:W-:Y:S05]  /*6910*/  @!P0 BRA `(.L_x_41) ;  /* 0xfffffffc00ec8947 */ /* 0x002fea000383ffff */
[----:B------:R-:W-:Y:S05]  /*6920*/  BRA `(.L_x_136) ;  /* 0xffffffc000187947 */ /* 0x000fea000383ffff */
.L_x_82:
[----:B------:R-:W-:Y:S01]  /*6930*/  BSSY B1, `(.L_x_137) ;  /* 0x0000006000017945 */ /* 0x000fe20003800000 */
[----:B------:R-:W-:-:S07]  /*6940*/  IMAD.MOV.U32 R7, RZ, RZ, -0x1 ;  /* 0xffffffffff077424 */ /* 0x000fce00078e00ff */
[----:B------:R-:W-:Y:S05]  /*6950*/  WARPSYNC.COLLECTIVE R7, `(.L_x_138) ;  /* 0x00000000070c7348 */ /* 0x000fea0003c00000 */
[----:B------:R-:W-:Y:S02]  /*6960*/  ELECT P1, UR62, PT ;  /* 0x00000000003e782f */ /* 0x000fe40003820000 */
[----:B------:R-:W-:Y:S01]  /*6970*/  MOV R7, UR62 ;  /* 0x0000003e00077c02 */ /* 0x000fe20008000f00 */
[----:B------:R-:W-:Y:S10]  /*6980*/  ENDCOLLECTIVE ;  /* 0x000000000000791b */ /* 0x000ff40003800000 */
.L_x_138:
[----:B------:R-:W-:Y:S05]  /*6990*/  BSYNC B1 ;  /* 0x0000000000017941 */ /* 0x000fea0003800000 */
.L_x_137:
[----:B------:R-:W-:Y:S05]  /*69a0*/  BRA `(.L_x_139) ;  /* 0xffffffdc004c7947 */ /* 0x000fea000383ffff */
.L_x_85:
[----:B0-----:R0:W1:Y:S02]  /*69b0*/  SYNCS.PHASECHK.TRANS64.TRYWAIT P1, [R20+URZ+0x128], R5 ;  /* 0x00012805140075a7 */ /* 0x001064000802017f */
[----:B-1----:R-:W-:Y:S05]  /*69c0*/  @!P1 NANOSLEEP.SYNCS 0x989680 ;  /* 0x009896800000995d */ /* 0x002fea0003900000 */
[----:B------:R-:W1:Y:S02]  /*69d0*/  @!P1 SYNCS.PHASECHK.TRANS64 P1, [R20+URZ+0x128], R5 ;  /* 0x00012805140095a7 */ /* 0x000e64000802007f */
[----:B-1----:R-:W-:Y:S05]  /*69e0*/  @!P1 BRA `(.L_x_85) ;  /* 0xfffffffc00f09947 */ /* 0x002fea000383ffff */
[----:B------:R-:W-:Y:S05]  /*69f0*/  BRA `(.L_x_140) ;  /* 0xffffffdc00807947 */ /* 0x000fea000383ffff */
.L_x_94:
[----:B------:R-:W-:Y:S01]  /*6a00*/  BSSY B0, `(.L_x_141) ;  /* 0x0000006000007945 */ /* 0x000fe20003800000 */
[----:B------:R-:W-:-:S07]  /*6a10*/  IMAD.MOV.U32 R7, RZ, RZ, -0x1 ;  /* 0xffffffffff077424 */ /* 0x000fce00078e00ff */
[----:B------:R-:W-:Y:S05]  /*6a20*/  WARPSYNC.COLLECTIVE R7, `(.L_x_142) ;  /* 0x00000000070c7348 */ /* 0x000fea0003c00000 */
[----:B------:R-:W-:Y:S02]  /*6a30*/  ELECT P1, UR62, PT ;  /* 0x00000000003e782f */ /* 0x000fe40003820000 */
[----:B------:R-:W-:Y:S01]  /*6a40*/  MOV R7, UR62 ;  /* 0x0000003e00077c02 */ /* 0x000fe20008000f00 */
[----:B------:R-:W-:Y:S10]  /*6a50*/  ENDCOLLECTIVE ;  /* 0x000000000000791b */ /* 0x000ff40003800000 */
.L_x_142:
[----:B------:R-:W-:Y:S05]  /*6a60*/  BSYNC B0 ;  /* 0x0000000000007941 */ /* 0x000fea0003800000 */
.L_x_141:
[----:B------:R-:W-:Y:S01]  /*6a70*/  PLOP3.LUT P0, PT, P1, PT, PT, 0x80, 0x0 ;  /* 0x000000000000781c */ /* 0x000fe20000f0f070 */
[----:B------:R-:W-:-:S12]  /*6a80*/  BRA `(.L_x_143) ;  /* 0xffffffe400f07947 */ /* 0x000fd8000383ffff */
.L_x_98:
[----:B0-----:R0:W1:Y:S02]  /*6a90*/  SYNCS.PHASECHK.TRANS64.TRYWAIT P0, [R5+URZ], R2 ;  /* 0x00000002050075a7 */ /* 0x001064000800017f */
[----:B-1----:R-:W-:Y:S05]  /*6aa0*/  @!P0 NANOSLEEP.SYNCS 0x989680 ;  /* 0x009896800000895d */ /* 0x002fea0003900000 */
[----:B------:R-:W1:Y:S02]  /*6ab0*/  @!P0 SYNCS.PHASECHK.TRANS64 P0, [R5+URZ], R2 ;  /* 0x00000002050085a7 */ /* 0x000e64000800007f */
[----:B-1----:R-:W-:Y:S05]  /*6ac0*/  @!P0 BRA `(.L_x_98) ;  /* 0xfffffffc00f08947 */ /* 0x002fea000383ffff */
[----:B------:R-:W-:Y:S05]  /*6ad0*/  BRA `(.L_x_144) ;  /* 0xffffffe800307947 */ /* 0x000fea000383ffff */
.L_x_99:
[----:B0-----:R0:W1:Y:S02]  /*6ae0*/  SYNCS.PHASECHK.TRANS64.TRYWAIT P0, [R7+URZ], R4 ;  /* 0x00000004070075a7 */ /* 0x001064000800017f */
[----:B-1----:R-:W-:Y:S05]  /*6af0*/  @!P0 NANOSLEEP.SYNCS 0x989680 ;  /* 0x009896800000895d */ /* 0x002fea0003900000 */
[----:B------:R-:W1:Y:S02]  /*6b00*/  @!P0 SYNCS.PHASECHK.TRANS64 P0, [R7+URZ], R4 ;  /* 0x00000004070085a7 */ /* 0x000e64000800007f */
[----:B-1----:R-:W-:Y:S05]  /*6b10*/  @!P0 BRA `(.L_x_99) ;  /* 0xfffffffc00f08947 */ /* 0x002fea000383ffff */
[----:B------:R-:W-:Y:S05]  /*6b20*/  BRA `(.L_x_145) ;  /* 0xffffffe800407947 */ /* 0x000fea000383ffff */
.L_x_100:
[----:B0-----:R0:W1:Y:S02]  /*6b30*/  SYNCS.PHASECHK.TRANS64.TRYWAIT P0, [R6+URZ], R5 ;  /* 0x00000005060075a7 */ /* 0x001064000800017f */
[----:B-1----:R-:W-:Y:S05]  /*6b40*/  @!P0 NANOSLEEP.SYNCS 0x989680 ;  /* 0x009896800000895d */ /* 0x002fea0003900000 */
[----:B------:R-:W1:Y:S02]  /*6b50*/  @!P0 SYNCS.PHASECHK.TRANS64 P0, [R6+URZ], R5 ;  /* 0x00000005060085a7 */ /* 0x000e64000800007f */
[----:B-1----:R-:W-:Y:S05]  /*6b60*/  @!P0 BRA `(.L_x_100) ;  /* 0xfffffffc00f08947 */ /* 0x002fea000383ffff */
[----:B------:R-:W-:Y:S05]  /*6b70*/  BRA `(.L_x_146) ;  /* 0xffffffe800507947 */ /* 0x000fea000383ffff */
.L_x_101:
[----:B0-----:R0:W1:Y:S02]  /*6b80*/  SYNCS.PHASECHK.TRANS64.TRYWAIT P0, [R7+URZ], R4 ;  /* 0x00000004070075a7 */ /* 0x001064000800017f */
[----:B-1----:R-:W-:Y:S05]  /*6b90*/  @!P0 NANOSLEEP.SYNCS 0x989680 ;  /* 0x009896800000895d */ /* 0x002fea0003900000 */
[----:B------:R-:W1:Y:S02]  /*6ba0*/  @!P0 SYNCS.PHASECHK.TRANS64 P0, [R7+URZ], R4 ;  /* 0x00000004070085a7 */ /* 0x000e64000800007f */
[----:B-1----:R-:W-:Y:S05]  /*6bb0*/  @!P0 BRA `(.L_x_101) ;  /* 0xfffffffc00f08947 */ /* 0x002fea000383ffff */
[----:B------:R-:W-:Y:S05]  /*6bc0*/  BRA `(.L_x_147) ;  /* 0xffffffe800607947 */ /* 0x000fea000383ffff */
.L_x_102:
[----:B0-----:R0:W1:Y:S02]  /*6bd0*/  SYNCS.PHASECHK.TRANS64.TRYWAIT P0, [R6+URZ], R5 ;  /* 0x00000005060075a7 */ /* 0x001064000800017f */
[----:B-1----:R-:W-:Y:S05]  /*6be0*/  @!P0 NANOSLEEP.SYNCS 0x989680 ;  /* 0x009896800000895d */ /* 0x002fea0003900000 */
[----:B------:R-:W1:Y:S02]  /*6bf0*/  @!P0 SYNCS.PHASECHK.TRANS64 P0, [R6+URZ], R5 ;  /* 0x00000005060085a7 */ /* 0x000e64000800007f */
[----:B-1----:R-:W-:Y:S05]  /*6c00*/  @!P0 BRA `(.L_x_102) ;  /* 0xfffffffc00f08947 */ /* 0x002fea000383ffff */
[----:B------:R-:W-:Y:S05]  /*6c10*/  BRA `(.L_x_148) ;  /* 0xffffffe800707947 */ /* 0x000fea000383ffff */
.L_x_103:
[----:B0-----:R0:W1:Y:S02]  /*6c20*/  SYNCS.PHASECHK.TRANS64.TRYWAIT P0, [R7+URZ], R4 ;  /* 0x00000004070075a7 */ /* 0x001064000800017f */
[----:B-1----:R-:W-:Y:S05]  /*6c30*/  @!P0 NANOSLEEP.SYNCS 0x989680 ;  /* 0x009896800000895d */ /* 0x002fea0003900000 */
[----:B------:R-:W1:Y:S02]  /*6c40*/  @!P0 SYNCS.PHASECHK.TRANS64 P0, [R7+URZ], R4 ;  /* 0x00000004070085a7 */ /* 0x000e64000800007f */
[----:B-1----:R-:W-:Y:S05]  /*6c50*/  @!P0 BRA `(.L_x_103) ;  /* 0xfffffffc00f08947 */ /* 0x002fea000383ffff */
[----:B------:R-:W-:Y:S05]  /*6c60*/  BRA `(.L_x_149) ;  /* 0xffffffe800807947 */ /* 0x000fea000383ffff */
.L_x_104:
[----:B0-----:R0:W1:Y:S02]  /*6c70*/  SYNCS.PHASECHK.TRANS64.TRYWAIT P0, [R6+URZ], R5 ;  /* 0x00000005060075a7 */ /* 0x001064000800017f */
[----:B-1----:R-:W-:Y:S05]  /*6c80*/  @!P0 NANOSLEEP.SYNCS 0x989680 ;  /* 0x009896800000895d */ /* 0x002fea0003900000 */
[----:B------:R-:W1:Y:S02]  /*6c90*/  @!P0 SYNCS.PHASECHK.TRANS64 P0, [R6+URZ], R5 ;  /* 0x00000005060085a7 */ /* 0x000e64000800007f */
[----:B-1----:R-:W-:Y:S05]  /*6ca0*/  @!P0 BRA `(.L_x_104) ;  /* 0xfffffffc00f08947 */ /* 0x002fea000383ffff */
[----:B------:R-:W-:Y:S05]  /*6cb0*/  BRA `(.L_x_150) ;  /* 0xffffffe800907947 */ /* 0x000fea000383ffff */
.L_x_105:
[----:B0-----:R0:W1:Y:S02]  /*6cc0*/  SYNCS.PHASECHK.TRANS64.TRYWAIT P0, [R7+URZ], R4 ;  /* 0x00000004070075a7 */ /* 0x001064000800017f */
[----:B-1----:R-:W-:Y:S05]  /*6cd0*/  @!P0 NANOSLEEP.SYNCS 0x989680 ;  /* 0x009896800000895d */ /* 0x002fea0003900000 */
[----:B------:R-:W1:Y:S02]  /*6ce0*/  @!P0 SYNCS.PHASECHK.TRANS64 P0, [R7+URZ], R4 ;  /* 0x00000004070085a7 */ /* 0x000e64000800007f */
[----:B-1----:R-:W-:Y:S05]  /*6cf0*/  @!P0 BRA `(.L_x_105) ;  /* 0xfffffffc00f08947 */ /* 0x002fea000383ffff */
[----:B------:R-:W-:Y:S05]  /*6d00*/  BRA `(.L_x_151) ;  /* 0xffffffe800a07947 */ /* 0x000fea000383ffff */
.L_x_106:
[----:B0-----:R0:W1:Y:S02]  /*6d10*/  SYNCS.PHASECHK.TRANS64.TRYWAIT P0, [R6+URZ], R5 ;  /* 0x00000005060075a7 */ /* 0x001064000800017f */
[----:B-1----:R-:W-:Y:S05]  /*6d20*/  @!P0 NANOSLEEP.SYNCS 0x989680 ;  /* 0x009896800000895d */ /* 0x002fea0003900000 */
[----:B------:R-:W1:Y:S02]  /*6d30*/  @!P0 SYNCS.PHASECHK.TRANS64 P0, [R6+URZ], R5 ;  /* 0x00000005060085a7 */ /* 0x000e64000800007f */
[----:B-1----:R-:W-:Y:S05]  /*6d40*/  @!P0 BRA `(.L_x_106) ;  /* 0xfffffffc00f08947 */ /* 0x002fea000383ffff */
[----:B------:R-:W-:Y:S05]  /*6d50*/  BRA `(.L_x_152) ;  /* 0xffffffe800b07947 */ /* 0x000fea000383ffff */
.L_x_107:
[----:B0-----:R0:W1:Y:S02]  /*6d60*/  SYNCS.PHASECHK.TRANS64.TRYWAIT P0, [R7+URZ], R4 ;  /* 0x00000004070075a7 */ /* 0x001064000800017f */
[----:B-1----:R-:W-:Y:S05]  /*6d70*/  @!P0 NANOSLEEP.SYNCS 0x989680 ;  /* 0x009896800000895d */ /* 0x002fea0003900000 */
[----:B------:R-:W1:Y:S02]  /*6d80*/  @!P0 SYNCS.PHASECHK.TRANS64 P0, [R7+URZ], R4 ;  /* 0x00000004070085a7 */ /* 0x000e64000800007f */
[----:B-1----:R-:W-:Y:S05]  /*6d90*/  @!P0 BRA `(.L_x_107) ;  /* 0xfffffffc00f08947 */ /* 0x002fea000383ffff */
[----:B------:R-:W-:Y:S05]  /*6da0*/  BRA `(.L_x_153) ;  /* 0xffffffe800c07947 */ /* 0x000fea000383ffff */
.L_x_108:
[----:B0-----:R0:W1:Y:S02]  /*6db0*/  SYNCS.PHASECHK.TRANS64.TRYWAIT P0, [R6+URZ], R5 ;  /* 0x00000005060075a7 */ /* 0x001064000800017f */
[----:B-1----:R-:W-:Y:S05]  /*6dc0*/  @!P0 NANOSLEEP.SYNCS 0x989680 ;  /* 0x009896800000895d */ /* 0x002fea0003900000 */
[----:B------:R-:W1:Y:S02]  /*6dd0*/  @!P0 SYNCS.PHASECHK.TRANS64 P0, [R6+URZ], R5 ;  /* 0x00000005060085a7 */ /* 0x000e64000800007f */
[----:B-1----:R-:W-:Y:S05]  /*6de0*/  @!P0 BRA `(.L_x_108) ;  /* 0xfffffffc00f08947 */ /* 0x002fea000383ffff */
[----:B------:R-:W-:Y:S05]  /*6df0*/  BRA `(.L_x_154) ;  /* 0xffffffe800d07947 */ /* 0x000fea000383ffff */
.L_x_109:
[----:B0-----:R0:W1:Y:S02]  /*6e00*/  SYNCS.PHASECHK.TRANS64.TRYWAIT P0, [R7+URZ], R4 ;  /* 0x00000004070075a7 */ /* 0x001064000800017f */
[----:B-1----:R-:W-:Y:S05]  /*6e10*/  @!P0 NANOSLEEP.SYNCS 0x989680 ;  /* 0x009896800000895d */ /* 0x002fea0003900000 */
[----:B------:R-:W1:Y:S02]  /*6e20*/  @!P0 SYNCS.PHASECHK.TRANS64 P0, [R7+URZ], R4 ;  /* 0x00000004070085a7 */ /* 0x000e64000800007f */
[----:B-1----:R-:W-:Y:S05]  /*6e30*/  @!P0 BRA `(.L_x_109) ;  /* 0xfffffffc00f08947 */ /* 0x002fea000383ffff */
[----:B------:R-:W-:Y:S05]  /*6e40*/  BRA `(.L_x_155) ;  /* 0xffffffe800e07947 */ /* 0x000fea000383ffff */
.L_x_110:
[----:B0-----:R0:W1:Y:S02]  /*6e50*/  SYNCS.PHASECHK.TRANS64.TRYWAIT P0, [R6+URZ], R5 ;  /* 0x00000005060075a7 */ /* 0x001064000800017f */
[----:B-1----:R-:W-:Y:S05]  /*6e60*/  @!P0 NANOSLEEP.SYNCS 0x989680 ;  /* 0x009896800000895d */ /* 0x002fea0003900000 */
[----:B------:R-:W1:Y:S02]  /*6e70*/  @!P0 SYNCS.PHASECHK.TRANS64 P0, [R6+URZ], R5 ;  /* 0x00000005060085a7 */ /* 0x000e64000800007f */
[----:B-1----:R-:W-:Y:S05]  /*6e80*/  @!P0 BRA `(.L_x_110) ;  /* 0xfffffffc00f08947 */ /* 0x002fea000383ffff */
[----:B------:R-:W-:Y:S05]  /*6e90*/  BRA `(.L_x_156) ;  /* 0xffffffe800f07947 */ /* 0x000fea000383ffff */
.L_x_111:
[----:B0-----:R0:W1:Y:S02]  /*6ea0*/  SYNCS.PHASECHK.TRANS64.TRYWAIT P0, [R7+URZ], R4 ;  /* 0x00000004070075a7 */ /* 0x001064000800017f */
[----:B-1----:R-:W-:Y:S05]  /*6eb0*/  @!P0 NANOSLEEP.SYNCS 0x989680 ;  /* 0x009896800000895d */ /* 0x002fea0003900000 */
[----:B------:R-:W1:Y:S02]  /*6ec0*/  @!P0 SYNCS.PHASECHK.TRANS64 P0, [R7+URZ], R4 ;  /* 0x00000004070085a7 */ /* 0x000e64000800007f */
[----:B-1----:R-:W-:Y:S05]  /*6ed0*/  @!P0 BRA `(.L_x_111) ;  /* 0xfffffffc00f08947 */ /* 0x002fea000383ffff */
[----:B------:R-:W-:Y:S05]  /*6ee0*/  BRA `(.L_x_157) ;  /* 0xffffffec00007947 */ /* 0x000fea000383ffff */
.L_x_112:
[----:B0-----:R0:W1:Y:S02]  /*6ef0*/  SYNCS.PHASECHK.TRANS64.TRYWAIT P0, [R6+URZ], R5 ;  /* 0x00000005060075a7 */ /* 0x001064000800017f */
[----:B-1----:R-:W-:Y:S05]  /*6f00*/  @!P0 NANOSLEEP.SYNCS 0x989680 ;  /* 0x009896800000895d */ /* 0x002fea0003900000 */
[----:B------:R-:W1:Y:S02]  /*6f10*/  @!P0 SYNCS.PHASECHK.TRANS64 P0, [R6+URZ], R5 ;  /* 0x00000005060085a7 */ /* 0x000e64000800007f */
[----:B-1----:R-:W-:Y:S05]  /*6f20*/  @!P0 BRA `(.L_x_112) ;  /* 0xfffffffc00f08947 */ /* 0x002fea000383ffff */
[----:B------:R-:W-:Y:S05]  /*6f30*/  BRA `(.L_x_158) ;  /* 0xffffffec00107947 */ /* 0x000fea000383ffff */
.L_x_113:
[----:B0-----:R0:W1:Y:S02]  /*6f40*/  SYNCS.PHASECHK.TRANS64.TRYWAIT P0, [R7+URZ], R4 ;  /* 0x00000004070075a7 */ /* 0x001064000800017f */
[----:B-1----:R-:W-:Y:S05]  /*6f50*/  @!P0 NANOSLEEP.SYNCS 0x989680 ;  /* 0x009896800000895d */ /* 0x002fea0003900000 */
[----:B------:R-:W1:Y:S02]  /*6f60*/  @!P0 SYNCS.PHASECHK.TRANS64 P0, [R7+URZ], R4 ;  /* 0x00000004070085a7 */ /* 0x000e64000800007f */
[----:B-1----:R-:W-:Y:S05]  /*6f70*/  @!P0 BRA `(.L_x_113) ;  /* 0xfffffffc00f08947 */ /* 0x002fea000383ffff */
[----:B------:R-:W-:Y:S05]  /*6f80*/  BRA `(.L_x_159) ;  /* 0xffffffec00207947 */ /* 0x000fea000383ffff */
.L_x_114:
[----:B0-----:R0:W1:Y:S02]  /*6f90*/  SYNCS.PHASECHK.TRANS64.TRYWAIT P0, [R6+URZ], R5 ;  /* 0x00000005060075a7 */ /* 0x001064000800017f */
[----:B-1----:R-:W-:Y:S05]  /*6fa0*/  @!P0 NANOSLEEP.SYNCS 0x989680 ;  /* 0x009896800000895d */ /* 0x002fea0003900000 */
[----:B------:R-:W1:Y:S02]  /*6fb0*/  @!P0 SYNCS.PHASECHK.TRANS64 P0, [R6+URZ], R5 ;  /* 0x00000005060085a7 */ /* 0x000e64000800007f */
[----:B-1----:R-:W-:Y:S05]  /*6fc0*/  @!P0 BRA `(.L_x_114) ;  /* 0xfffffffc00f08947 */ /* 0x002fea000383ffff */
[----:B------:R-:W-:Y:S05]  /*6fd0*/  BRA `(.L_x_160) ;  /* 0xffffffec00307947 */ /* 0x000fea000383ffff */
.L_x_115:
[----:B0-----:R0:W1:Y:S02]  /*6fe0*/  SYNCS.PHASECHK.TRANS64.TRYWAIT P0, [R7+URZ], R4 ;  /* 0x00000004070075a7 */ /* 0x001064000800017f */
[----:B-1----:R-:W-:Y:S05]  /*6ff0*/  @!P0 NANOSLEEP.SYNCS 0x989680 ;  /* 0x009896800000895d */ /* 0x002fea0003900000 */
[----:B------:R-:W1:Y:S02]  /*7000*/  @!P0 SYNCS.PHASECHK.TRANS64 P0, [R7+URZ], R4 ;  /* 0x00000004070085a7 */ /* 0x000e64000800007f */
[----:B-1----:R-:W-:Y:S05]  /*7010*/  @!P0 BRA `(.L_x_115) ;  /* 0xfffffffc00f08947 */ /* 0x002fea000383ffff */
[----:B------:R-:W-:Y:S05]  /*7020*/  BRA `(.L_x_161) ;  /* 0xffffffec00407947 */ /* 0x000fea000383ffff */
.L_x_116:
[----:B0-----:R0:W1:Y:S02]  /*7030*/  SYNCS.PHASECHK.TRANS64.TRYWAIT P0, [R6+URZ], R5 ;  /* 0x00000005060075a7 */ /* 0x001064000800017f */
[----:B-1----:R-:W-:Y:S05]  /*7040*/  @!P0 NANOSLEEP.SYNCS 0x989680 ;  /* 0x009896800000895d */ /* 0x002fea0003900000 */
[----:B------:R-:W1:Y:S02]  /*7050*/  @!P0 SYNCS.PHASECHK.TRANS64 P0, [R6+URZ], R5 ;  /* 0x00000005060085a7 */ /* 0x000e64000800007f */
[----:B-1----:R-:W-:Y:S05]  /*7060*/  @!P0 BRA `(.L_x_116) ;  /* 0xfffffffc00f08947 */ /* 0x002fea000383ffff */
[----:B------:R-:W-:Y:S05]  /*7070*/  BRA `(.L_x_162) ;  /* 0xffffffec00507947 */ /* 0x000fea000383ffff */
.L_x_117:
[----:B0-----:R0:W1:Y:S02]  /*7080*/  SYNCS.PHASECHK.TRANS64.TRYWAIT P0, [R7+URZ], R4 ;  /* 0x00000004070075a7 */ /* 0x001064000800017f */
[----:B-1----:R-:W-:Y:S05]  /*7090*/  @!P0 NANOSLEEP.SYNCS 0x989680 ;  /* 0x009896800000895d */ /* 0x002fea0003900000 */
[----:B------:R-:W1:Y:S02]  /*70a0*/  @!P0 SYNCS.PHASECHK.TRANS64 P0, [R7+URZ], R4 ;  /* 0x00000004070085a7 */ /* 0x000e64000800007f */
[----:B-1----:R-:W-:Y:S05]  /*70b0*/  @!P0 BRA `(.L_x_117) ;  /* 0xfffffffc00f08947 */ /* 0x002fea000383ffff */
[----:B------:R-:W-:Y:S05]  /*70c0*/  BRA `(.L_x_163) ;  /* 0xffffffec00607947 */ /* 0x000fea000383ffff */
.L_x_118:
[----:B0-----:R0:W1:Y:S02]  /*70d0*/  SYNCS.PHASECHK.TRANS64.TRYWAIT P0, [R6+URZ], R5 ;  /* 0x00000005060075a7 */ /* 0x001064000800017f */
[----:B-1----:R-:W-:Y:S05]  /*70e0*/  @!P0 NANOSLEEP.SYNCS 0x989680 ;  /* 0x009896800000895d */ /* 0x002fea0003900000 */
[----:B------:R-:W1:Y:S02]  /*70f0*/  @!P0 SYNCS.PHASECHK.TRANS64 P0, [R6+URZ], R5 ;  /* 0x00000005060085a7 */ /* 0x000e64000800007f */
[----:B-1----:R-:W-:Y:S05]  /*7100*/  @!P0 BRA `(.L_x_118) ;  /* 0xfffffffc00f08947 */ /* 0x002fea000383ffff */
[----:B------:R-:W-:Y:S05]  /*7110*/  BRA `(.L_x_164) ;  /* 0xffffffec00707947 */ /* 0x000fea000383ffff */
.L_x_119:
[----:B0-----:R0:W1:Y:S02]  /*7120*/  SYNCS.PHASECHK.TRANS64.TRYWAIT P0, [R7+URZ], R4 ;  /* 0x00000004070075a7 */ /* 0x001064000800017f */
[----:B-1----:R-:W-:Y:S05]  /*7130*/  @!P0 NANOSLEEP.SYNCS 0x989680 ;  /* 0x009896800000895d */ /* 0x002fea0003900000 */
[----:B------:R-:W1:Y:S02]  /*7140*/  @!P0 SYNCS.PHASECHK.TRANS64 P0, [R7+URZ], R4 ;  /* 0x00000004070085a7 */ /* 0x000e64000800007f */
[----:B-1----:R-:W-:Y:S05]  /*7150*/  @!P0 BRA `(.L_x_119) ;  /* 0xfffffffc00f08947 */ /* 0x002fea000383ffff */
[----:B------:R-:W-:Y:S05]  /*7160*/  BRA `(.L_x_165) ;  /* 0xffffffec00807947 */ /* 0x000fea000383ffff */
.L_x_120:
[----:B0-----:R0:W1:Y:S02]  /*7170*/  SYNCS.PHASECHK.TRANS64.TRYWAIT P0, [R6+URZ], R5 ;  /* 0x00000005060075a7 */ /* 0x001064000800017f */
[----:B-1----:R-:W-:Y:S05]  /*7180*/  @!P0 NANOSLEEP.SYNCS 0x989680 ;  /* 0x009896800000895d */ /* 0x002fea0003900000 */
[----:B------:R-:W1:Y:S02]  /*7190*/  @!P0 SYNCS.PHASECHK.TRANS64 P0, [R6+URZ], R5 ;  /* 0x00000005060085a7 */ /* 0x000e64000800007f */
[----:B-1----:R-:W-:Y:S05]  /*71a0*/  @!P0 BRA `(.L_x_120) ;  /* 0xfffffffc00f08947 */ /* 0x002fea000383ffff */
[----:B------:R-:W-:Y:S05]  /*71b0*/  BRA `(.L_x_166) ;  /* 0xffffffec00907947 */ /* 0x000fea000383ffff */
.L_x_121:
[----:B0-----:R0:W1:Y:S02]  /*71c0*/  SYNCS.PHASECHK.TRANS64.TRYWAIT P0, [R7+URZ], R4 ;  /* 0x00000004070075a7 */ /* 0x001064000800017f */
[----:B-1----:R-:W-:Y:S05]  /*71d0*/  @!P0 NANOSLEEP.SYNCS 0x989680 ;  /* 0x009896800000895d */ /* 0x002fea0003900000 */
[----:B------:R-:W1:Y:S02]  /*71e0*/  @!P0 SYNCS.PHASECHK.TRANS64 P0, [R7+URZ], R4 ;  /* 0x00000004070085a7 */ /* 0x000e64000800007f */
[----:B-1----:R-:W-:Y:S05]  /*71f0*/  @!P0 BRA `(.L_x_121) ;  /* 0xfffffffc00f08947 */ /* 0x002fea000383ffff */
[----:B------:R-:W-:Y:S05]  /*7200*/  BRA `(.L_x_167) ;  /* 0xffffffec00a07947 */ /* 0x000fea000383ffff */
.L_x_122:
[----:B0-----:R0:W1:Y:S02]  /*7210*/  SYNCS.PHASECHK.TRANS64.TRYWAIT P0, [R6+URZ], R5 ;  /* 0x00000005060075a7 */ /* 0x001064000800017f */
[----:B-1----:R-:W-:Y:S05]  /*7220*/  @!P0 NANOSLEEP.SYNCS 0x989680 ;  /* 0x009896800000895d */ /* 0x002fea0003900000 */
[----:B------:R-:W1:Y:S02]  /*7230*/  @!P0 SYNCS.PHASECHK.TRANS64 P0, [R6+URZ], R5 ;  /* 0x00000005060085a7 */ /* 0x000e64000800007f */
[----:B-1----:R-:W-:Y:S05]  /*7240*/  @!P0 BRA `(.L_x_122) ;  /* 0xfffffffc00f08947 */ /* 0x002fea000383ffff */
[----:B------:R-:W-:Y:S05]  /*7250*/  BRA `(.L_x_168) ;  /* 0xffffffec00b07947 */ /* 0x000fea000383ffff */
.L_x_123:
[----:B0-----:R0:W1:Y:S02]  /*7260*/  SYNCS.PHASECHK.TRANS64.TRYWAIT P0, [R7+URZ], R4 ;  /* 0x00000004070075a7 */ /* 0x001064000800017f */
[----:B-1----:R-:W-:Y:S05]  /*7270*/  @!P0 NANOSLEEP.SYNCS 0x989680 ;  /* 0x009896800000895d */ /* 0x002fea0003900000 */
[----:B------:R-:W1:Y:S02]  /*7280*/  @!P0 SYNCS.PHASECHK.TRANS64 P0, [R7+URZ], R4 ;  /* 0x00000004070085a7 */ /* 0x000e64000800007f */
[----:B-1----:R-:W-:Y:S05]  /*7290*/  @!P0 BRA `(.L_x_123) ;  /* 0xfffffffc00f08947 */ /* 0x002fea000383ffff */
[----:B------:R-:W-:Y:S05]  /*72a0*/  BRA `(.L_x_169) ;  /* 0xffffffec00c07947 */ /* 0x000fea000383ffff */
.L_x_124:
[----:B0-----:R0:W1:Y:S02]  /*72b0*/  SYNCS.PHASECHK.TRANS64.TRYWAIT P0, [R6+URZ], R5 ;  /* 0x00000005060075a7 */ /* 0x001064000800017f */
[----:B-1----:R-:W-:Y:S05]  /*72c0*/  @!P0 NANOSLEEP.SYNCS 0x989680 ;  /* 0x009896800000895d */ /* 0x002fea0003900000 */
[----:B------:R-:W1:Y:S02]  /*72d0*/  @!P0 SYNCS.PHASECHK.TRANS64 P0, [R6+URZ], R5 ;  /* 0x00000005060085a7 */ /* 0x000e64000800007f */
[----:B-1----:R-:W-:Y:S05]  /*72e0*/  @!P0 BRA `(.L_x_124) ;  /* 0xfffffffc00f08947 */ /* 0x002fea000383ffff */
[----:B------:R-:W-:Y:S05]  /*72f0*/  BRA `(.L_x_170) ;  /* 0xffffffec00d07947 */ /* 0x000fea000383ffff */
.L_x_125:
[----:B0-----:R0:W1:Y:S02]  /*7300*/  SYNCS.PHASECHK.TRANS64.TRYWAIT P0, [R7+URZ], R4 ;  /* 0x00000004070075a7 */ /* 0x001064000800017f */
[----:B-1----:R-:W-:Y:S05]  /*7310*/  @!P0 NANOSLEEP.SYNCS 0x989680 ;  /* 0x009896800000895d */ /* 0x002fea0003900000 */
[----:B------:R-:W1:Y:S02]  /*7320*/  @!P0 SYNCS.PHASECHK.TRANS64 P0, [R7+URZ], R4 ;  /* 0x00000004070085a7 */ /* 0x000e64000800007f */
[----:B-1----:R-:W-:Y:S05]  /*7330*/  @!P0 BRA `(.L_x_125) ;  /* 0xfffffffc00f08947 */ /* 0x002fea000383ffff */
[----:B------:R-:W-:Y:S05]  /*7340*/  BRA `(.L_x_171) ;  /* 0xffffffec00e07947 */ /* 0x000fea000383ffff */
.L_x_126:
[----:B0-----:R0:W1:Y:S02]  /*7350*/  SYNCS.PHASECHK.TRANS64.TRYWAIT P0, [R6+URZ], R5 ;  /* 0x00000005060075a7 */ /* 0x001064000800017f */
[----:B-1----:R-:W-:Y:S05]  /*7360*/  @!P0 NANOSLEEP.SYNCS 0x989680 ;  /* 0x009896800000895d */ /* 0x002fea0003900000 */
[----:B------:R-:W1:Y:S02]  /*7370*/  @!P0 SYNCS.PHASECHK.TRANS64 P0, [R6+URZ], R5 ;  /* 0x00000005060085a7 */ /* 0x000e64000800007f */
[----:B-1----:R-:W-:Y:S05]  /*7380*/  @!P0 BRA `(.L_x_126) ;  /* 0xfffffffc00f08947 */ /* 0x002fea000383ffff */
[----:B------:R-:W-:Y:S05]  /*7390*/  BRA `(.L_x_172) ;  /* 0xffffffec00f07947 */ /* 0x000fea000383ffff */
.L_x_127:
[----:B0-----:R0:W1:Y:S02]  /*73a0*/  SYNCS.PHASECHK.TRANS64.TRYWAIT P0, [R7+URZ], R4 ;  /* 0x00000004070075a7 */ /* 0x001064000800017f */
[----:B-1----:R-:W-:Y:S05]  /*73b0*/  @!P0 NANOSLEEP.SYNCS 0x989680 ;  /* 0x009896800000895d */ /* 0x002fea0003900000 */
[----:B------:R-:W1:Y:S02]  /*73c0*/  @!P0 SYNCS.PHASECHK.TRANS64 P0, [R7+URZ], R4 ;  /* 0x00000004070085a7 */ /* 0x000e64000800007f */
[----:B-1----:R-:W-:Y:S05]  /*73d0*/  @!P0 BRA `(.L_x_127) ;  /* 0xfffffffc00f08947 */ /* 0x002fea000383ffff */
[----:B------:R-:W-:Y:S05]  /*73e0*/  BRA `(.L_x_173) ;  /* 0xfffffff000007947 */ /* 0x000fea000383ffff */
.L_x_128:
[----:B0-----:R0:W1:Y:S02]  /*73f0*/  SYNCS.PHASECHK.TRANS64.TRYWAIT P0, [R6+URZ], R5 ;  /* 0x00000005060075a7 */ /* 0x001064000800017f */
[----:B-1----:R-:W-:Y:S05]  /*7400*/  @!P0 NANOSLEEP.SYNCS 0x989680 ;  /* 0x009896800000895d */ /* 0x002fea0003900000 */
[----:B------:R-:W1:Y:S02]  /*7410*/  @!P0 SYNCS.PHASECHK.TRANS64 P0, [R6+URZ], R5 ;  /* 0x00000005060085a7 */ /* 0x000e64000800007f */
[----:B-1----:R-:W-:Y:S05]  /*7420*/  @!P0 BRA `(.L_x_128) ;  /* 0xfffffffc00f08947 */ /* 0x002fea000383ffff */
[----:B------:R-:W-:Y:S05]  /*7430*/  BRA `(.L_x_174) ;  /* 0xfffffff000107947 */ /* 0x000fea000383ffff */
.L_x_129:
[----:B0-----:R0:W1:Y:S02]  /*7440*/  SYNCS.PHASECHK.TRANS64.TRYWAIT P0, [R7+URZ], R4 ;  /* 0x00000004070075a7 */ /* 0x001064000800017f */
[----:B-1----:R-:W-:Y:S05]  /*7450*/  @!P0 NANOSLEEP.SYNCS 0x989680 ;  /* 0x009896800000895d */ /* 0x002fea0003900000 */
[----:B------:R-:W1:Y:S02]  /*7460*/  @!P0 SYNCS.PHASECHK.TRANS64 P0, [R7+URZ], R4 ;  /* 0x00000004070085a7 */ /* 0x000e64000800007f */
[----:B-1----:R-:W-:Y:S05]  /*7470*/  @!P0 BRA `(.L_x_129) ;  /* 0xfffffffc00f08947 */ /* 0x002fea000383ffff */
[----:B------:R-:W-:Y:S05]  /*7480*/  BRA `(.L_x_175) ;  /* 0xfffffff000207947 */ /* 0x000fea000383ffff */
.L_x_130:
[----:B0-----:R0:W1:Y:S02]  /*7490*/  SYNCS.PHASECHK.TRANS64.TRYWAIT P0, [R6+URZ], R5 ;  /* 0x00000005060075a7 */ /* 0x001064000800017f */
[----:B-1----:R-:W-:Y:S05]  /*74a0*/  @!P0 NANOSLEEP.SYNCS 0x989680 ;  /* 0x009896800000895d */ /* 0x002fea0003900000 */
[----:B------:R-:W1:Y:S02]  /*74b0*/  @!P0 SYNCS.PHASECHK.TRANS64 P0, [R6+URZ], R5 ;  /* 0x00000005060085a7 */ /* 0x000e64000800007f */
[----:B-1----:R-:W-:Y:S05]  /*74c0*/  @!P0 BRA `(.L_x_130) ;  /* 0xfffffffc00f08947 */ /* 0x002fea000383ffff */
[----:B------:R-:W-:Y:S05]  /*74d0*/  BRA `(.L_x_176) ;  /* 0xfffffff000307947 */ /* 0x000fea000383ffff */
.L_x_131:
[----:B0-----:R0:W1:Y:S02]  /*74e0*/  SYNCS.PHASECHK.TRANS64.TRYWAIT P0, [R7+URZ], R4 ;  /* 0x00000004070075a7 */ /* 0x001064000800017f */
[----:B-1----:R-:W-:Y:S05]  /*74f0*/  @!P0 NANOSLEEP.SYNCS 0x989680 ;  /* 0x009896800000895d */ /* 0x002fea0003900000 */
[----:B------:R-:W1:Y:S02]  /*7500*/  @!P0 SYNCS.PHASECHK.TRANS64 P0, [R7+URZ], R4 ;  /* 0x00000004070085a7 */ /* 0x000e64000800007f */
[----:B-1----:R-:W-:Y:S05]  /*7510*/  @!P0 BRA `(.L_x_131) ;  /* 0xfffffffc00f08947 */ /* 0x002fea000383ffff */
[----:B------:R-:W-:Y:S05]  /*7520*/  BRA `(.L_x_177) ;  /* 0xfffffff000407947 */ /* 0x000fea000383ffff */
.L_x_132:
[----:B0-----:R0:W1:Y:S02]  /*7530*/  SYNCS.PHASECHK.TRANS64.TRYWAIT P0, [R6+URZ], R5 ;  /* 0x00000005060075a7 */ /* 0x001064000800017f */
[----:B-1----:R-:W-:Y:S05]  /*7540*/  @!P0 NANOSLEEP.SYNCS 0x989680 ;  /* 0x009896800000895d */ /* 0x002fea0003900000 */
[----:B------:R-:W1:Y:S02]  /*7550*/  @!P0 SYNCS.PHASECHK.TRANS64 P0, [R6+URZ], R5 ;  /* 0x00000005060085a7 */ /* 0x000e64000800007f */
[----:B-1----:R-:W-:Y:S05]  /*7560*/  @!P0 BRA `(.L_x_132) ;  /* 0xfffffffc00f08947 */ /* 0x002fea000383ffff */
[----:B------:R-:W-:Y:S05]  /*7570*/  BRA `(.L_x_178) ;  /* 0xfffffff000507947 */ /* 0x000fea000383ffff */
.L_x_133:
[----:B-1----:R1:W2:Y:S02]  /*7580*/  SYNCS.PHASECHK.TRANS64.TRYWAIT P0, [R7+URZ], R4 ;  /* 0x00000004070075a7 */ /* 0x0022a4000800017f */
[----:B--2---:R-:W-:Y:S05]  /*7590*/  @!P0 NANOSLEEP.SYNCS 0x989680 ;  /* 0x009896800000895d */ /* 0x004fea0003900000 */
[----:B------:R-:W2:Y:S02]  /*75a0*/  @!P0 SYNCS.PHASECHK.TRANS64 P0, [R7+URZ], R4 ;  /* 0x00000004070085a7 */ /* 0x000ea4000800007f */
[----:B--2---:R-:W-:Y:S05]  /*75b0*/  @!P0 BRA `(.L_x_133) ;  /* 0xfffffffc00f08947 */ /* 0x004fea000383ffff */
[----:B------:R-:W-:Y:S05]  /*75c0*/  BRA `(.L_x_179) ;  /* 0xfffffff000587947 */ /* 0x000fea000383ffff */
.L_x_180:
[----:B------:R-:W-:-:S00]  /*75d0*/  BRA `(.L_x_180) ;  /* 0xfffffffc00fc7947 */ /* 0x000fc0000383ffff */
[----:B------:R-:W-:-:S00]  /*75e0*/  NOP ;  /* 0x0000000000007918 */ /* 0x000fc00000000000 */
        /* <DEDUP_REMOVED lines=9> */
.L_x_181:


//--------------------- .nv.shared._ZN7cutlass13device_kernelINS_4gemm6kernel13GemmUniversalIN4cute5tupleIJiiiiEEENS1_10collective13CollectiveMmaINS1_37MainloopSm90TmaGmmaWarpSpecializedFP8ILi37ENS5_IJNS4_1CILi2EEENSA_ILi1EEESC_EEENS1_32KernelTmaWarpSpecializedPingpongEEENS5_IJNSA_ILi64EEENSA_ILi32EEESG_EEENS_12float_e4m3_tENS5_IJlSC_lEEESJ_SK_NS4_8TiledMMAINS4_8MMA_AtomIJNS4_4SM904GMMA30MMA_64x32x32_F32E4M3E4M3_SS_TNILNSO_7ScaleInE1ELSQ_1EEEEEENS4_6LayoutINS5_IJSC_SC_SC_EEENS5_IJNSA_ILi0EEESV_SV_EEEEENS5_IJNS4_10UnderscoreESY_SY_EEEEENS4_13SM90_TMA_LOADENS4_14ComposedLayoutINS4_7SwizzleILi2ELi4ELi3EEENS4_18smem_ptr_flag_bitsILi8EEENST_INS5_IJNSA_ILi8EEESG_EEENS5_IJSG_SC_EEEEEEEvNS4_8identityENS4_23SM90_TMA_LOAD_MULTICASTES1B_vS1C_EENS_8epilogue10collective6detail29Sm90TmaWarpSpecializedAdapterINS1G_15DefaultEpilogueISJ_SK_SK_NS1F_6thread17LinearCombinationISJ_Li1EffLNS1K_9ScaleType4KindE0ELNS_15FloatRoundStyleE2ESJ_EENS1_15EpilogueDefaultEEEEEvvEEEEvNT_6ParamsE --------------------------
	.section	.nv.shared._ZN7cutlass13device_kernelINS_4gemm6kernel13GemmUniversalIN4cute5tupleIJiiiiEEENS1_10collective13CollectiveMmaINS1_37MainloopSm90TmaGmmaWarpSpecializedFP8ILi37ENS5_IJNS4_1CILi2EEENSA_ILi1EEESC_EEENS1_32KernelTmaWarpSpecializedPingpongEEENS5_IJNSA_ILi64EEENSA_ILi32EEESG_EEENS_12float_e4m3_tENS5_IJlSC_lEEESJ_SK_NS4_8TiledMMAINS4_8MMA_AtomIJNS4_4SM904GMMA30MMA_64x32x32_F32E4M3E4M3_SS_TNILNSO_7ScaleInE1ELSQ_1EEEEEENS4_6LayoutINS5_IJSC_SC_SC_EEENS5_IJNSA_ILi0EEESV_SV_EEEEENS5_IJNS4_10UnderscoreESY_SY_EEEEENS4_13SM90_TMA_LOADENS4_14ComposedLayoutINS4_7SwizzleILi2ELi4ELi3EEENS4_18smem_ptr_flag_bitsILi8EEENST_INS5_IJNSA_ILi8EEESG_EEENS5_IJSG_SC_EEEEEEEvNS4_8identityENS4_23SM90_TMA_LOAD_MULTICASTES1B_vS1C_EENS_8epilogue10collective6detail29Sm90TmaWarpSpecializedAdapterINS1G_15DefaultEpilogueISJ_SK_SK_NS1F_6thread17LinearCombinationISJ_Li1EffLNS1K_9ScaleType4KindE0ELNS_15FloatRoundStyleE2ESJ_EENS1_15EpilogueDefaultEEEEEvvEEEEvNT_6ParamsE,"aw",@nobits
	.sectionflags	@""
	.align	16
	.zero		1024


//--------------------- .nv.shared.reserved.0     --------------------------
	.section	.nv.shared.reserved.0,"aw",@nobits
	.weak		__nv_reservedSMEM_offset_0_alias
	.size		__nv_reservedSMEM_offset_0_alias, 0, 0
	.other		__nv_reservedSMEM_offset_0_alias,@"STO_CUDA_RESERVED_SHARED STV_DEFAULT"
__nv_reservedSMEM_offset_0_alias:
	.zero		0


//--------------------- .nv.global                --------------------------
	.section	.nv.global,"aw",@nobits
.nv.global:
	.type		_ZN40_INTERNAL_65a5b7c3_4_k_cu_ad1e0a6f_105594cute1_E,@object
	.size		_ZN40_INTERNAL_65a5b7c3_4_k_cu_ad1e0a6f_105594cute1_E,(_ZN40_INTERNAL_65a5b7c3_4_k_cu_ad1e0a6f_105594cuda3std3__45__cpo6cbeginE - _ZN40_INTERNAL_65a5b7c3_4_k_cu_ad1e0a6f_105594cute1_E)
_ZN40_INTERNAL_65a5b7c3_4_k_cu_ad1e0a6f_105594cute1_E:
	.zero		1
	.type		_ZN40_INTERNAL_65a5b7c3_4_k_cu_ad1e0a6f_105594cuda3std3__45__cpo6cbeginE,@object
	.size		_ZN40_INTERNAL_65a5b7c3_4_k_cu_ad1e0a6f_105594cuda3std3__45__cpo6cbeginE,(_ZN40_INTERNAL_65a5b7c3_4_k_cu_ad1e0a6f_105594cuda3std3__48in_placeE - _ZN40_INTERNAL_65a5b7c3_4_k_cu_ad1e0a6f_105594cuda3std3__45__cpo6cbeginE)
_ZN40_INTERNAL_65a5b7c3_4_k_cu_ad1e0a6f_105594cuda3std3__45__cpo6cbeginE:
	.zero		1
	.type		_ZN40_INTERNAL_65a5b7c3_4_k_cu_ad1e0a6f_105594cuda3std3__48in_placeE,@object
	.size		_ZN40_INTERNAL_65a5b7c3_4_k_cu_ad1e0a6f_105594cuda3std3__48in_placeE,(_ZN40_INTERNAL_65a5b7c3_4_k_cu_ad1e0a6f_105594cuda3std6ranges3__45__cpo9iter_moveE - _ZN40_INTERNAL_65a5b7c3_4_k_cu_ad1e0a6f_105594cuda3std3__48in_placeE)
_ZN40_INTERNAL_65a5b7c3_4_k_cu_ad1e0a6f_105594cuda3std3__48in_placeE:
	.zero		1
	.type		_ZN40_INTERNAL_65a5b7c3_4_k_cu_ad1e0a6f_105594cuda3std6ranges3__45__cpo9iter_moveE,@object
	.size		_ZN40_INTERNAL_65a5b7c3_4_k_cu_ad1e0a6f_105594cuda3std6ranges3__45__cpo9iter_moveE,(_ZN40_INTERNAL_65a5b7c3_4_k_cu_ad1e0a6f_105594cuda3std3__45__cpo5beginE - _ZN40_INTERNAL_65a5b7c3_4_k_cu_ad1e0a6f_105594cuda3std6ranges3__45__cpo9iter_moveE)
_ZN40_INTERNAL_65a5b7c3_4_k_cu_ad1e0a6f_105594cuda3std6ranges3__45__cpo9iter_moveE:
	.zero		1
	.type		_ZN40_INTERNAL_65a5b7c3_4_k_cu_ad1e0a6f_105594cuda3std3__45__cpo5beginE,@object
	.size		_ZN40_INTERNAL_65a5b7c3_4_k_cu_ad1e0a6f_105594cuda3std3__45__cpo5beginE,(_ZN40_INTERNAL_65a5b7c3_4_k_cu_ad1e0a6f_105594cuda3std3__442_GLOBAL__N__65a5b7c3_4_k_cu_ad1e0a6f_105596ignoreE - _ZN40_INTERNAL_65a5b7c3_4_k_cu_ad1e0a6f_105594cuda3std3__45__cpo5beginE)
_ZN40_INTERNAL_65a5b7c3_4_k_cu_ad1e0a6f_105594cuda3std3__45__cpo5beginE:
	.zero		1
	.type		_ZN40_INTERNAL_65a5b7c3_4_k_cu_ad1e0a6f_105594cuda3std3__442_GLOBAL__N__65a5b7c3_4_k_cu_ad1e0a6f_105596ignoreE,@object
	.size		_ZN40_INTERNAL_65a5b7c3_4_k_cu_ad1e0a6f_105594cuda3std3__442_GLOBAL__N__65a5b7c3_4_k_cu_ad1e0a6f_105596ignoreE,(_ZN40_INTERNAL_65a5b7c3_4_k_cu_ad1e0a6f_105594cute7productE - _ZN40_INTERNAL_65a5b7c3_4_k_cu_ad1e0a6f_105594cuda3std3__442_GLOBAL__N__65a5b7c3_4_k_cu_ad1e0a6f_105596ignoreE)
_ZN40_INTERNAL_65a5b7c3_4_k_cu_ad1e0a6f_105594cuda3std3__442_GLOBAL__N__65a5b7c3_4_k_cu_ad1e0a6f_105596ignoreE:
	.zero		1
	.type		_ZN40_INTERNAL_65a5b7c3_4_k_cu_ad1e0a6f_105594cute7productE,@object
	.size		_ZN40_INTERNAL_65a5b7c3_4_k_cu_ad1e0a6f_105594cute7productE,(_ZN40_INTERNAL_65a5b7c3_4_k_cu_ad1e0a6f_105594cuda3std3__45__cpo3endE - _ZN40_INTERNAL_65a5b7c3_4_k_cu_ad1e0a6f_105594cute7productE)
_ZN40_INTERNAL_65a5b7c3_4_k_cu_ad1e0a6f_105594cute7productE:
	.zero		1
	.type		_ZN40_INTERNAL_65a5b7c3_4_k_cu_ad1e0a6f_105594cuda3std3__45__cpo3endE,@object
	.size		_ZN40_INTERNAL_65a5b7c3_4_k_cu_ad1e0a6f_105594cuda3std3__45__cpo3endE,(_ZN40_INTERNAL_65a5b7c3_4_k_cu_ad1e0a6f_105594cuda3std3__419piecewise_constructE - _ZN40_INTERNAL_65a5b7c3_4_k_cu_ad1e0a6f_105594cuda3std3__45__cpo3endE)
_ZN40_INTERNAL_65a5b7c3_4_k_cu_ad1e0a6f_105594cuda3std3__45__cpo3endE:
	.zero		1
	.type		_ZN40_INTERNAL_65a5b7c3_4_k_cu_ad1e0a6f_105594cuda3std3__419piecewise_constructE,@object
	.size		_ZN40_INTERNAL_65a5b7c3_4_k_cu_ad1e0a6f_105594cuda3std3__419piecewise_constructE,(_ZN40_INTERNAL_65a5b7c3_4_k_cu_ad1e0a6f_105594cuda3std3__45__cpo4cendE - _ZN40_INTERNAL_65a5b7c3_4_k_cu_ad1e0a6f_105594cuda3std3__419piecewise_constructE)
_ZN40_INTERNAL_65a5b7c3_4_k_cu_ad1e0a6f_105594cuda3std3__419piecewise_constructE:
	.zero		1
	.type		_ZN40_INTERNAL_65a5b7c3_4_k_cu_ad1e0a6f_105594cuda3std3__45__cpo4cendE,@object
	.size		_ZN40_INTERNAL_65a5b7c3_4_k_cu_ad1e0a6f_105594cuda3std3__45__cpo4cendE,(_ZN40_INTERNAL_65a5b7c3_4_k_cu_ad1e0a6f_105594cuda3std6ranges3__45__cpo4swapE - _ZN40_INTERNAL_65a5b7c3_4_k_cu_ad1e0a6f_105594cuda3std3__45__cpo4cendE)
_ZN40_INTERNAL_65a5b7c3_4_k_cu_ad1e0a6f_105594cuda3std3__45__cpo4cendE:
	.zero		1
	.type		_ZN40_INTERNAL_65a5b7c3_4_k_cu_ad1e0a6f_105594cuda3std6ranges3__45__cpo4swapE,@object
	.size		_ZN40_INTERNAL_65a5b7c3_4_k_cu_ad1e0a6f_105594cuda3std6ranges3__45__cpo4swapE,(.L_7 - _ZN40_INTERNAL_65a5b7c3_4_k_cu_ad1e0a6f_105594cuda3std6ranges3__45__cpo4swapE)
_ZN40_INTERNAL_65a5b7c3_4_k_cu_ad1e0a6f_105594cuda3std6ranges3__45__cpo4swapE:
	.zero		1
.L_7:


//--------------------- .nv.constant0._ZN7cutlass13device_kernelINS_4gemm6kernel13GemmUniversalIN4cute5tupleIJiiiiEEENS1_10collective13CollectiveMmaINS1_37MainloopSm90TmaGmmaWarpSpecializedFP8ILi37ENS5_IJNS4_1CILi2EEENSA_ILi1EEESC_EEENS1_32KernelTmaWarpSpecializedPingpongEEENS5_IJNSA_ILi64EEENSA_ILi32EEESG_EEENS_12float_e4m3_tENS5_IJlSC_lEEESJ_SK_NS4_8TiledMMAINS4_8MMA_AtomIJNS4_4SM904GMMA30MMA_64x32x32_F32E4M3E4M3_SS_TNILNSO_7ScaleInE1ELSQ_1EEEEEENS4_6LayoutINS5_IJSC_SC_SC_EEENS5_IJNSA_ILi0EEESV_SV_EEEEENS5_IJNS4_10UnderscoreESY_SY_EEEEENS4_13SM90_TMA_LOADENS4_14ComposedLayoutINS4_7SwizzleILi2ELi4ELi3EEENS4_18smem_ptr_flag_bitsILi8EEENST_INS5_IJNSA_ILi8EEESG_EEENS5_IJSG_SC_EEEEEEEvNS4_8identityENS4_23SM90_TMA_LOAD_MULTICASTES1B_vS1C_EENS_8epilogue10collective6detail29Sm90TmaWarpSpecializedAdapterINS1G_15DefaultEpilogueISJ_SK_SK_NS1F_6thread17LinearCombinationISJ_Li1EffLNS1K_9ScaleType4KindE0ELNS_15FloatRoundStyleE2ESJ_EENS1_15EpilogueDefaultEEEEEvvEEEEvNT_6ParamsE --------------------------
	.section	.nv.constant0._ZN7cutlass13device_kernelINS_4gemm6kernel13GemmUniversalIN4cute5tupleIJiiiiEEENS1_10collective13CollectiveMmaINS1_37MainloopSm90TmaGmmaWarpSpecializedFP8ILi37ENS5_IJNS4_1CILi2EEENSA_ILi1EEESC_EEENS1_32KernelTmaWarpSpecializedPingpongEEENS5_IJNSA_ILi64EEENSA_ILi32EEESG_EEENS_12float_e4m3_tENS5_IJlSC_lEEESJ_SK_NS4_8TiledMMAINS4_8MMA_AtomIJNS4_4SM904GMMA30MMA_64x32x32_F32E4M3E4M3_SS_TNILNSO_7ScaleInE1ELSQ_1EEEEEENS4_6LayoutINS5_IJSC_SC_SC_EEENS5_IJNSA_ILi0EEESV_SV_EEEEENS5_IJNS4_10UnderscoreESY_SY_EEEEENS4_13SM90_TMA_LOADENS4_14ComposedLayoutINS4_7SwizzleILi2ELi4ELi3EEENS4_18smem_ptr_flag_bitsILi8EEENST_INS5_IJNSA_ILi8EEESG_EEENS5_IJSG_SC_EEEEEEEvNS4_8identityENS4_23SM90_TMA_LOAD_MULTICASTES1B_vS1C_EENS_8epilogue10collective6detail29Sm90TmaWarpSpecializedAdapterINS1G_15DefaultEpilogueISJ_SK_SK_NS1F_6thread17LinearCombinationISJ_Li1EffLNS1K_9ScaleType4KindE0ELNS_15FloatRoundStyleE2ESJ_EENS1_15EpilogueDefaultEEEEEvvEEEEvNT_6ParamsE,"a",@progbits
	.sectionflags	@""
	.align	4
.nv.constant0._ZN7cutlass13device_kernelINS_4gemm6kernel13GemmUniversalIN4cute5tupleIJiiiiEEENS1_10collective13CollectiveMmaINS1_37MainloopSm90TmaGmmaWarpSpecializedFP8ILi37ENS5_IJNS4_1CILi2EEENSA_ILi1EEESC_EEENS1_32KernelTmaWarpSpecializedPingpongEEENS5_IJNSA_ILi64EEENSA_ILi32EEESG_EEENS_12float_e4m3_tENS5_IJlSC_lEEESJ_SK_NS4_8TiledMMAINS4_8MMA_AtomIJNS4_4SM904GMMA30MMA_64x32x32_F32E4M3E4M3_SS_TNILNSO_7ScaleInE1ELSQ_1EEEEEENS4_6LayoutINS5_IJSC_SC_SC_EEENS5_IJNSA_ILi0EEESV_SV_EEEEENS5_IJNS4_10UnderscoreESY_SY_EEEEENS4_13SM90_TMA_LOADENS4_14ComposedLayoutINS4_7SwizzleILi2ELi4ELi3EEENS4_18smem_ptr_flag_bitsILi8EEENST_INS5_IJNSA_ILi8EEESG_EEENS5_IJSG_SC_EEEEEEEvNS4_8identityENS4_23SM90_TMA_LOAD_MULTICASTES1B_vS1C_EENS_8epilogue10collective6detail29Sm90TmaWarpSpecializedAdapterINS1G_15DefaultEpilogueISJ_SK_SK_NS1F_6thread17LinearCombinationISJ_Li1EffLNS1K_9ScaleType4KindE0ELNS_15FloatRoundStyleE2ESJ_EENS1_15EpilogueDefaultEEEEEvvEEEEvNT_6ParamsE:
	.zero		1664


//--------------------- SYMBOLS --------------------------

	.type		.nv.reservedSmem.offset0,@object
	.size		.nv.reservedSmem.offset0,0x4
